// auto-generated by cutlass_sweep.gemm — config: {"arch": "sm_90", "cluster_m": 1, "cluster_n": 1, "dtype": "bf16", "dtype_b": "bf16", "layout": "nt", "stages": 0, "tile_k": 128, "tile_m": 128, "tile_n": 176}
#include "cutlass/cutlass.h"
#include "cutlass/gemm/collective/collective_builder.hpp"
#include "cutlass/gemm/device/gemm_universal_adapter.h"
#include "cutlass/gemm/kernel/gemm_universal.hpp"
#include "cutlass/epilogue/collective/collective_builder.hpp"

using ElemA = cutlass::bfloat16_t;
using ElemB = cutlass::bfloat16_t;
using ElemCD = cutlass::bfloat16_t;
using Acc  = float;
using TileShape    = cute::Shape<cute::_128, cute::_176, cute::_128>;
using ClusterShape = cute::Shape<cute::_1, cute::_1, cute::_1>;

using CollectiveEpilogue = typename cutlass::epilogue::collective::CollectiveBuilder<
    cutlass::arch::Sm90, cutlass::arch::OpClassTensorOp,
    TileShape, ClusterShape,
    cutlass::epilogue::collective::EpilogueTileAuto,
    Acc, Acc,
    ElemCD, cutlass::layout::RowMajor, 128 / cutlass::sizeof_bits<ElemCD>::value,
    ElemCD, cutlass::layout::RowMajor, 128 / cutlass::sizeof_bits<ElemCD>::value,
    cutlass::epilogue::collective::EpilogueScheduleAuto
  >::CollectiveOp;

using CollectiveMainloop = typename cutlass::gemm::collective::CollectiveBuilder<
    cutlass::arch::Sm90, cutlass::arch::OpClassTensorOp,
    ElemA, cutlass::layout::RowMajor, 128 / cutlass::sizeof_bits<ElemA>::value,
    ElemB, cutlass::layout::ColumnMajor, 128 / cutlass::sizeof_bits<ElemB>::value,
    Acc,
    TileShape, ClusterShape,
    cutlass::gemm::collective::StageCountAutoCarveout<static_cast<int>(sizeof(typename CollectiveEpilogue::SharedStorage))>,
    cutlass::gemm::collective::KernelScheduleAuto
  >::CollectiveOp;

using GemmKernel = cutlass::gemm::kernel::GemmUniversal<
    cute::Shape<int,int,int,int>,
    CollectiveMainloop,
    CollectiveEpilogue
>;
using Gemm = cutlass::gemm::device::GemmUniversalAdapter<GemmKernel>;

// Force the device kernel symbol into the cubin without needing a host main.
auto* _anchor = &cutlass::device_kernel<GemmKernel>;


// ===== COMPILED SASS (sm_90a) =====

	.target	sm_90a

	.elftype	@"ET_EXEC"


//--------------------- .note.nv.tkinfo           --------------------------
	.section	.note.nv.tkinfo,"",@"SHT_NOTE"
	.sectionflags	@"SHF_NOTE_NV_TKINFO"
	.tkinfo
        /*0018*/ 	.word	0x00000002
        /*0030*/ 	.string	""
        /*0030*/ 	.string	"ptxas"
        /*0030*/ 	.string	"Cuda compilation tools, release 13.0, V13.0.88"
        /*0030*/ 	.string	"Build cuda_13.0.r13.0/compiler.36424714_0"
        /*0030*/ 	.string	"-arch sm_90a -m 64 "



//--------------------- .note.nv.cuinfo           --------------------------
	.section	.note.nv.cuinfo,"",@"SHT_NOTE"
	.sectionflags	@"SHF_NOTE_NV_CUINFO"
        /*0018*/ 	.short	0x0002
        /*001a*/ 	.short	0x005a
        /*001c*/ 	.short	0x0082
	.zero		2


//--------------------- .nv.info                  --------------------------
	.section	.nv.info,"",@"SHT_CUDA_INFO"
	.align	4


	//----- nvinfo : EIATTR_REGCOUNT
	.align		4
        /*0000*/ 	.byte	0x04, 0x2f
        /*0002*/ 	.short	(.L_15 - .L_14)
	.align		4
.L_14:
        /*0004*/ 	.word	index@(_ZN7cutlass13device_kernelINS_4gemm6kernel13GemmUniversalIN4cute5tupleIJiiiiEEENS1_10collective13CollectiveMmaINS1_34MainloopSm90TmaGmmaWarpSpecializedILi2ENS5_IJNS4_1CILi1EEESB_SB_EEENS1_35KernelTmaWarpSpecializedCooperativeEEENS5_IJNSA_ILi128EEENSA_ILi176EEESF_EEENS_10bfloat16_tENS5_IJlSB_lEEESI_SJ_NS4_8TiledMMAINS4_8MMA_AtomIJNS4_4SM904GMMA27MMA_64x16x16_F32BF16BF16_SSILNSN_5MajorE0ELSP_0ELNSN_7ScaleInE1ELSQ_1EEEEEENS4_6LayoutINS5_IJNSA_ILi2EEESB_SB_EEENS5_IJSB_NSA_ILi0EEESW_EEEEENS5_IJNS4_10UnderscoreESZ_SZ_EEEEENS4_13SM90_TMA_LOADENS4_14ComposedLayoutINS4_7SwizzleILi3ELi4ELi3EEENS4_18smem_ptr_flag_bitsILi16EEENST_INS5_IJNSA_ILi8EEENSA_ILi64EEEEEENS5_IJS19_SB_EEEEEEEvNS4_8identityES12_S1D_vS1E_EENS_8epilogue10collective6detail29Sm90TmaWarpSpecializedAdapterINS1H_15DefaultEpilogueISI_SJ_SJ_NS1G_6thread17LinearCombinationISI_Li1EffLNS1L_9ScaleType4KindE0ELNS_15FloatRoundStyleE2ESI_EENS1_15EpilogueDefaultEEEEEvvEEEEvNT_6ParamsE)
        /*0008*/ 	.word	0x000000a8


	//----- nvinfo : EIATTR_FRAME_SIZE
	.align		4
.L_15:
        /*000c*/ 	.byte	0x04, 0x11
        /*000e*/ 	.short	(.L_17 - .L_16)
	.align		4
.L_16:
        /*0010*/ 	.word	index@(_ZN7cutlass13device_kernelINS_4gemm6kernel13GemmUniversalIN4cute5tupleIJiiiiEEENS1_10collective13CollectiveMmaINS1_34MainloopSm90TmaGmmaWarpSpecializedILi2ENS5_IJNS4_1CILi1EEESB_SB_EEENS1_35KernelTmaWarpSpecializedCooperativeEEENS5_IJNSA_ILi128EEENSA_ILi176EEESF_EEENS_10bfloat16_tENS5_IJlSB_lEEESI_SJ_NS4_8TiledMMAINS4_8MMA_AtomIJNS4_4SM904GMMA27MMA_64x16x16_F32BF16BF16_SSILNSN_5MajorE0ELSP_0ELNSN_7ScaleInE1ELSQ_1EEEEEENS4_6LayoutINS5_IJNSA_ILi2EEESB_SB_EEENS5_IJSB_NSA_ILi0EEESW_EEEEENS5_IJNS4_10UnderscoreESZ_SZ_EEEEENS4_13SM90_TMA_LOADENS4_14ComposedLayoutINS4_7SwizzleILi3ELi4ELi3EEENS4_18smem_ptr_flag_bitsILi16EEENST_INS5_IJNSA_ILi8EEENSA_ILi64EEEEEENS5_IJS19_SB_EEEEEEEvNS4_8identityES12_S1D_vS1E_EENS_8epilogue10collective6detail29Sm90TmaWarpSpecializedAdapterINS1H_15DefaultEpilogueISI_SJ_SJ_NS1G_6thread17LinearCombinationISI_Li1EffLNS1L_9ScaleType4KindE0ELNS_15FloatRoundStyleE2ESI_EENS1_15EpilogueDefaultEEEEEvvEEEEvNT_6ParamsE)
        /*0014*/ 	.word	0x00000000


	//----- nvinfo : EIATTR_MIN_STACK_SIZE
	.align		4
.L_17:
        /*0018*/ 	.byte	0x04, 0x12
        /*001a*/ 	.short	(.L_19 - .L_18)
	.align		4
.L_18:
        /*001c*/ 	.word	index@(_ZN7cutlass13device_kernelINS_4gemm6kernel13GemmUniversalIN4cute5tupleIJiiiiEEENS1_10collective13CollectiveMmaINS1_34MainloopSm90TmaGmmaWarpSpecializedILi2ENS5_IJNS4_1CILi1EEESB_SB_EEENS1_35KernelTmaWarpSpecializedCooperativeEEENS5_IJNSA_ILi128EEENSA_ILi176EEESF_EEENS_10bfloat16_tENS5_IJlSB_lEEESI_SJ_NS4_8TiledMMAINS4_8MMA_AtomIJNS4_4SM904GMMA27MMA_64x16x16_F32BF16BF16_SSILNSN_5MajorE0ELSP_0ELNSN_7ScaleInE1ELSQ_1EEEEEENS4_6LayoutINS5_IJNSA_ILi2EEESB_SB_EEENS5_IJSB_NSA_ILi0EEESW_EEEEENS5_IJNS4_10UnderscoreESZ_SZ_EEEEENS4_13SM90_TMA_LOADENS4_14ComposedLayoutINS4_7SwizzleILi3ELi4ELi3EEENS4_18smem_ptr_flag_bitsILi16EEENST_INS5_IJNSA_ILi8EEENSA_ILi64EEEEEENS5_IJS19_SB_EEEEEEEvNS4_8identityES12_S1D_vS1E_EENS_8epilogue10collective6detail29Sm90TmaWarpSpecializedAdapterINS1H_15DefaultEpilogueISI_SJ_SJ_NS1G_6thread17LinearCombinationISI_Li1EffLNS1L_9ScaleType4KindE0ELNS_15FloatRoundStyleE2ESI_EENS1_15EpilogueDefaultEEEEEvvEEEEvNT_6ParamsE)
        /*0020*/ 	.word	0x00000000
.L_19:


//--------------------- .nv.compat                --------------------------
	.section	.nv.compat,"",@"SHT_CUDA_COMPAT_INFO"
	.align	4
        /*0000*/ 	.byte	0x02, 0x09, 0x01, 0x00, 0x02, 0x02, 0x04, 0x00, 0x02, 0x05, 0x05, 0x00, 0x03, 0x07, 0x01, 0x01
        /*0010*/ 	.byte	0x02, 0x03, 0x01, 0x00, 0x02, 0x06, 0x01, 0x00, 0x04, 0x0b, 0x08, 0x00, 0x00, 0x00, 0x00, 0x00
        /*0020*/ 	.byte	0x00, 0x00, 0x00, 0x00


//--------------------- .nv.info._ZN7cutlass13device_kernelINS_4gemm6kernel13GemmUniversalIN4cute5tupleIJiiiiEEENS1_10collective13CollectiveMmaINS1_34MainloopSm90TmaGmmaWarpSpecializedILi2ENS5_IJNS4_1CILi1EEESB_SB_EEENS1_35KernelTmaWarpSpecializedCooperativeEEENS5_IJNSA_ILi128EEENSA_ILi176EEESF_EEENS_10bfloat16_tENS5_IJlSB_lEEESI_SJ_NS4_8TiledMMAINS4_8MMA_AtomIJNS4_4SM904GMMA27MMA_64x16x16_F32BF16BF16_SSILNSN_5MajorE0ELSP_0ELNSN_7ScaleInE1ELSQ_1EEEEEENS4_6LayoutINS5_IJNSA_ILi2EEESB_SB_EEENS5_IJSB_NSA_ILi0EEESW_EEEEENS5_IJNS4_10UnderscoreESZ_SZ_EEEEENS4_13SM90_TMA_LOADENS4_14ComposedLayoutINS4_7SwizzleILi3ELi4ELi3EEENS4_18smem_ptr_flag_bitsILi16EEENST_INS5_IJNSA_ILi8EEENSA_ILi64EEEEEENS5_IJS19_SB_EEEEEEEvNS4_8identityES12_S1D_vS1E_EENS_8epilogue10collective6detail29Sm90TmaWarpSpecializedAdapterINS1H_15DefaultEpilogueISI_SJ_SJ_NS1G_6thread17LinearCombinationISI_Li1EffLNS1L_9ScaleType4KindE0ELNS_15FloatRoundStyleE2ESI_EENS1_15EpilogueDefaultEEEEEvvEEEEvNT_6ParamsE --------------------------
	.section	.nv.info._ZN7cutlass13device_kernelINS_4gemm6kernel13GemmUniversalIN4cute5tupleIJiiiiEEENS1_10collective13CollectiveMmaINS1_34MainloopSm90TmaGmmaWarpSpecializedILi2ENS5_IJNS4_1CILi1EEESB_SB_EEENS1_35KernelTmaWarpSpecializedCooperativeEEENS5_IJNSA_ILi128EEENSA_ILi176EEESF_EEENS_10bfloat16_tENS5_IJlSB_lEEESI_SJ_NS4_8TiledMMAINS4_8MMA_AtomIJNS4_4SM904GMMA27MMA_64x16x16_F32BF16BF16_SSILNSN_5MajorE0ELSP_0ELNSN_7ScaleInE1ELSQ_1EEEEEENS4_6LayoutINS5_IJNSA_ILi2EEESB_SB_EEENS5_IJSB_NSA_ILi0EEESW_EEEEENS5_IJNS4_10UnderscoreESZ_SZ_EEEEENS4_13SM90_TMA_LOADENS4_14ComposedLayoutINS4_7SwizzleILi3ELi4ELi3EEENS4_18smem_ptr_flag_bitsILi16EEENST_INS5_IJNSA_ILi8EEENSA_ILi64EEEEEENS5_IJS19_SB_EEEEEEEvNS4_8identityES12_S1D_vS1E_EENS_8epilogue10collective6detail29Sm90TmaWarpSpecializedAdapterINS1H_15DefaultEpilogueISI_SJ_SJ_NS1G_6thread17LinearCombinationISI_Li1EffLNS1L_9ScaleType4KindE0ELNS_15FloatRoundStyleE2ESI_EENS1_15EpilogueDefaultEEEEEvvEEEEvNT_6ParamsE,"",@"SHT_CUDA_INFO"
	.sectionflags	@""
	.align	4


	//----- nvinfo : EIATTR_CUDA_API_VERSION
	.align		4
        /*0000*/ 	.byte	0x04, 0x37
        /*0002*/ 	.short	(.L_21 - .L_20)
.L_20:
        /*0004*/ 	.word	0x00000082


	//----- nvinfo : EIATTR_KPARAM_INFO
	.align		4
.L_21:
        /*0008*/ 	.byte	0x04, 0x17
        /*000a*/ 	.short	(.L_23 - .L_22)
.L_22:
        /*000c*/ 	.word	0x00000000
        /*0010*/ 	.short	0x0000
        /*0012*/ 	.short	0x0070
        /*0014*/ 	.byte	0x00, 0xf0, 0x01, 0x10


	//----- nvinfo : EIATTR_SPARSE_MMA_MASK
	.align		4
.L_23:
        /*0018*/ 	.byte	0x03, 0x50
        /*001a*/ 	.short	0x0000


	//----- nvinfo : EIATTR_MAXREG_COUNT
	.align		4
        /*001c*/ 	.byte	0x03, 0x1b
        /*001e*/ 	.short	0x00a8


	//----- nvinfo : EIATTR_NUM_BARRIERS
	.align		4
        /*0020*/ 	.byte	0x02, 0x4c
        /*0022*/ 	.byte	0x01
	.zero		1


	//----- nvinfo : EIATTR_EXTERNS
	.align		4
        /*0024*/ 	.byte	0x04, 0x0f
        /*0026*/ 	.short	(.L_25 - .L_24)


	//   ....[0]....
	.align		4
.L_24:
        /*0028*/ 	.word	index@(__assertfail)


	//----- nvinfo : EIATTR_MERCURY_ISA_VERSION
	.align		4
.L_25:
        /*002c*/ 	.byte	0x03, 0x5f
        /*002e*/ 	.short	0x0101


	//----- nvinfo : EIATTR_INT_WARP_WIDE_INSTR_OFFSETS
	.align		4
        /*0030*/ 	.byte	0x04, 0x31
        /*0032*/ 	.short	(.L_27 - .L_26)


	//   ....[0]....
.L_26:
        /*0034*/ 	.word	0x00000370


	//   ....[1]....
        /*0038*/ 	.word	0x000003a0


	//   ....[2]....
        /*003c*/ 	.word	0x00000480


	//----- nvinfo : EIATTR_COOP_GROUP_MASK_REGIDS
	.align		4
.L_27:
        /*0040*/ 	.byte	0x04, 0x29
        /*0042*/ 	.short	(.L_29 - .L_28)


	//   ....[0]....
.L_28:
        /*0044*/ 	.word	0xffffffff


	//   ....[1]....
        /*0048*/ 	.word	0xffffffff


	//   ....[2]....
        /*004c*/ 	.word	0xffffffff


	//   ....[3]....
        /*0050*/ 	.word	0xffffffff


	//   ....[4]....
        /*0054*/ 	.word	0xffffffff


	//----- nvinfo : EIATTR_COOP_GROUP_INSTR_OFFSETS
	.align		4
.L_29:
        /*0058*/ 	.byte	0x04, 0x28
        /*005a*/ 	.short	(.L_31 - .L_30)


	//   ....[0]....
.L_30:
        /*005c*/ 	.word	0x00000060


	//   ....[1]....
        /*0060*/ 	.word	0x00000070


	//   ....[2]....
        /*0064*/ 	.word	0x00000130


	//   ....[3]....
        /*0068*/ 	.word	0x00000280


	//   ....[4]....
        /*006c*/ 	.word	0x00000f30


	//----- nvinfo : EIATTR_REG_RECONFIG
	.align		4
.L_31:
        /*0070*/ 	.byte	0x01, 0x54
	.zero		2


	//----- nvinfo : EIATTR_SYSCALL_OFFSETS
	.align		4
        /*0074*/ 	.byte	0x04, 0x46
        /*0076*/ 	.short	(.L_33 - .L_32)


	//   ....[0]....
.L_32:
        /*0078*/ 	.word	0x000010f0


	//----- nvinfo : EIATTR_MBARRIER_INSTR_OFFSETS
	.align		4
.L_33:
        /*007c*/ 	.byte	0x04, 0x39
        /*007e*/ 	.short	(.L_35 - .L_34)


	//   ....[0]....
.L_34:
        /*0080*/ 	.word	0x00000230
        /*0084*/ 	.word	0x000000ff
        /*0088*/ 	.word	0x00000000
        /*008c*/ 	.short	0x0100
        /*008e*/ 	.byte	0x08
	.zero		1


	//   ....[1]....
        /*0090*/ 	.word	0x00000240
        /*0094*/ 	.word	0x000000ff
        /*0098*/ 	.word	0x00000010
        /*009c*/ 	.short	0x0100
        /*009e*/ 	.byte	0x08
	.zero		1


	//   ....[2]....
        /*00a0*/ 	.word	0x00000250
        /*00a4*/ 	.word	0x000000ff
        /*00a8*/ 	.word	0x00000008
        /*00ac*/ 	.short	0x0100
        /*00ae*/ 	.byte	0x08
	.zero		1


	//   ....[3]....
        /*00b0*/ 	.word	0x00000260
        /*00b4*/ 	.word	0x000000ff
        /*00b8*/ 	.word	0x00000018
        /*00bc*/ 	.short	0x0100
        /*00be*/ 	.byte	0x08
	.zero		1


	//   ....[4]....
        /*00c0*/ 	.word	0x000004f0
        /*00c4*/ 	.word	0x000000ff
        /*00c8*/ 	.word	0x00000030
        /*00cc*/ 	.short	0x0100
        /*00ce*/ 	.byte	0x06
	.zero		1


	//   ....[5]....
        /*00d0*/ 	.word	0x00000550
        /*00d4*/ 	.word	0x000000ff
        /*00d8*/ 	.word	0x00000038
        /*00dc*/ 	.short	0x0100
        /*00de*/ 	.byte	0x06
	.zero		1


	//   ....[6]....
        /*00e0*/ 	.word	0x00001170
        /*00e4*/ 	.word	0x00000003
        /*00e8*/ 	.word	0x00000000
        /*00ec*/ 	.short	0x010a
        /*00ee*/ 	.byte	0x3f
	.zero		1


	//   ....[7]....
        /*00f0*/ 	.word	0x000011b0
        /*00f4*/ 	.word	0x00000003
        /*00f8*/ 	.word	0x00000000
        /*00fc*/ 	.short	0x010a
        /*00fe*/ 	.byte	0x3f
	.zero		1


	//   ....[8]....
        /*0100*/ 	.word	0x00003810
        /*0104*/ 	.word	0x000000ff
        /*0108*/ 	.word	0x00000000
        /*010c*/ 	.short	0x010a
        /*010e*/ 	.byte	0x09
	.zero		1


	//   ....[9]....
        /*0110*/ 	.word	0x00003850
        /*0114*/ 	.word	0x000000ff
        /*0118*/ 	.word	0x00000000
        /*011c*/ 	.short	0x010a
        /*011e*/ 	.byte	0x09
	.zero		1


	//   ....[10]....
        /*0120*/ 	.word	0x00005b90
        /*0124*/ 	.word	0x000000ff
        /*0128*/ 	.word	0x00000000
        /*012c*/ 	.short	0x0101
        /*012e*/ 	.byte	0x08
	.zero		1


	//   ....[11]....
        /*0130*/ 	.word	0x00005d70
        /*0134*/ 	.word	0x000000ff
        /*0138*/ 	.word	0x00000000
        /*013c*/ 	.short	0x0101
        /*013e*/ 	.byte	0x04
	.zero		1


	//   ....[12]....
        /*0140*/ 	.word	0x0000cbc0
        /*0144*/ 	.word	0x0000000c
        /*0148*/ 	.word	0x00000010
        /*014c*/ 	.short	0x010a
        /*014e*/ 	.byte	0x3f
	.zero		1


	//   ....[13]....
        /*0150*/ 	.word	0x0000d040
        /*0154*/ 	.word	0x00000005
        /*0158*/ 	.word	0x00000038
        /*015c*/ 	.short	0x0101
        /*015e*/ 	.byte	0x3f
	.zero		1


	//   ....[14]....
        /*0160*/ 	.word	0x0000d740
        /*0164*/ 	.word	0x00000007
        /*0168*/ 	.word	0x00000000
        /*016c*/ 	.short	0x010a
        /*016e*/ 	.byte	0x3f
	.zero		1


	//   ....[15]....
        /*0170*/ 	.word	0x0000d7c0
        /*0174*/ 	.word	0x00000005
        /*0178*/ 	.word	0x00000000
        /*017c*/ 	.short	0x010a
        /*017e*/ 	.byte	0x3f
	.zero		1


	//   ....[16]....
        /*0180*/ 	.word	0x0000d820
        /*0184*/ 	.word	0x00000003
        /*0188*/ 	.word	0x00000000
        /*018c*/ 	.short	0x010a
        /*018e*/ 	.byte	0x3f
	.zero		1


	//   ....[17]....
        /*0190*/ 	.word	0x0000d880
        /*0194*/ 	.word	0x00000004
        /*0198*/ 	.word	0x00000000
        /*019c*/ 	.short	0x010a
        /*019e*/ 	.byte	0x3f
	.zero		1


	//   ....[18]....
        /*01a0*/ 	.word	0x0000d950
        /*01a4*/ 	.word	0x0000000c
        /*01a8*/ 	.word	0x00000010
        /*01ac*/ 	.short	0x010a
        /*01ae*/ 	.byte	0x3f
	.zero		1


	//   ....[19]....
        /*01b0*/ 	.word	0x0000da20
        /*01b4*/ 	.word	0x00000007
        /*01b8*/ 	.word	0x00000000
        /*01bc*/ 	.short	0x010a
        /*01be*/ 	.byte	0x3f
	.zero		1


	//----- nvinfo : EIATTR_NUM_MBARRIERS
	.align		4
.L_35:
        /*01c0*/ 	.byte	0x03, 0x38
        /*01c2*/ 	.short	0x0006


	//----- nvinfo : EIATTR_EXIT_INSTR_OFFSETS
	.align		4
        /*01c4*/ 	.byte	0x04, 0x1c
        /*01c6*/ 	.short	(.L_37 - .L_36)


	//   ....[0]....
.L_36:
        /*01c8*/ 	.word	0x000005a0


	//   ....[1]....
        /*01cc*/ 	.word	0x00000e60


	//   ....[2]....
        /*01d0*/ 	.word	0x0000c230


	//   ....[3]....
        /*01d4*/ 	.word	0x0000c860


	//   ....[4]....
        /*01d8*/ 	.word	0x0000d810


	//----- nvinfo : EIATTR_MAX_THREADS
	.align		4
.L_37:
        /*01dc*/ 	.byte	0x04, 0x05
        /*01de*/ 	.short	(.L_39 - .L_38)
.L_38:
        /*01e0*/ 	.word	0x00000180
        /*01e4*/ 	.word	0x00000001
        /*01e8*/ 	.word	0x00000001


	//----- nvinfo : EIATTR_CRS_STACK_SIZE
	.align		4
.L_39:
        /*01ec*/ 	.byte	0x04, 0x1e
        /*01ee*/ 	.short	(.L_41 - .L_40)
.L_40:
        /*01f0*/ 	.word	0x00000000


	//----- nvinfo : EIATTR_CBANK_PARAM_SIZE
	.align		4
.L_41:
        /*01f4*/ 	.byte	0x03, 0x19
        /*01f6*/ 	.short	0x0470


	//----- nvinfo : EIATTR_PARAM_CBANK
	.align		4
        /*01f8*/ 	.byte	0x04, 0x0a
        /*01fa*/ 	.short	(.L_43 - .L_42)
	.align		4
.L_42:
        /*01fc*/ 	.word	index@(.nv.constant0._ZN7cutlass13device_kernelINS_4gemm6kernel13GemmUniversalIN4cute5tupleIJiiiiEEENS1_10collective13CollectiveMmaINS1_34MainloopSm90TmaGmmaWarpSpecializedILi2ENS5_IJNS4_1CILi1EEESB_SB_EEENS1_35KernelTmaWarpSpecializedCooperativeEEENS5_IJNSA_ILi128EEENSA_ILi176EEESF_EEENS_10bfloat16_tENS5_IJlSB_lEEESI_SJ_NS4_8TiledMMAINS4_8MMA_AtomIJNS4_4SM904GMMA27MMA_64x16x16_F32BF16BF16_SSILNSN_5MajorE0ELSP_0ELNSN_7ScaleInE1ELSQ_1EEEEEENS4_6LayoutINS5_IJNSA_ILi2EEESB_SB_EEENS5_IJSB_NSA_ILi0EEESW_EEEEENS5_IJNS4_10UnderscoreESZ_SZ_EEEEENS4_13SM90_TMA_LOADENS4_14ComposedLayoutINS4_7SwizzleILi3ELi4ELi3EEENS4_18smem_ptr_flag_bitsILi16EEENST_INS5_IJNSA_ILi8EEENSA_ILi64EEEEEENS5_IJS19_SB_EEEEEEEvNS4_8identityES12_S1D_vS1E_EENS_8epilogue10collective6detail29Sm90TmaWarpSpecializedAdapterINS1H_15DefaultEpilogueISI_SJ_SJ_NS1G_6thread17LinearCombinationISI_Li1EffLNS1L_9ScaleType4KindE0ELNS_15FloatRoundStyleE2ESI_EENS1_15EpilogueDefaultEEEEEvvEEEEvNT_6ParamsE)
        /*0200*/ 	.short	0x0210
        /*0202*/ 	.short	0x0470


	//----- nvinfo : EIATTR_SW_WAR
	.align		4
.L_43:
        /*0204*/ 	.byte	0x04, 0x36
        /*0206*/ 	.short	(.L_45 - .L_44)
.L_44:
        /*0208*/ 	.word	0x00000008
.L_45:


//--------------------- .nv.callgraph             --------------------------
	.section	.nv.callgraph,"",@"SHT_CUDA_CALLGRAPH"
	.align	4
	.sectionentsize	8
	.align		4
        /*0000*/ 	.word	0x00000000
	.align		4
        /*0004*/ 	.word	0xffffffff
	.align		4
        /*0008*/ 	.word	index@(_ZN7cutlass13device_kernelINS_4gemm6kernel13GemmUniversalIN4cute5tupleIJiiiiEEENS1_10collective13CollectiveMmaINS1_34MainloopSm90TmaGmmaWarpSpecializedILi2ENS5_IJNS4_1CILi1EEESB_SB_EEENS1_35KernelTmaWarpSpecializedCooperativeEEENS5_IJNSA_ILi128EEENSA_ILi176EEESF_EEENS_10bfloat16_tENS5_IJlSB_lEEESI_SJ_NS4_8TiledMMAINS4_8MMA_AtomIJNS4_4SM904GMMA27MMA_64x16x16_F32BF16BF16_SSILNSN_5MajorE0ELSP_0ELNSN_7ScaleInE1ELSQ_1EEEEEENS4_6LayoutINS5_IJNSA_ILi2EEESB_SB_EEENS5_IJSB_NSA_ILi0EEESW_EEEEENS5_IJNS4_10UnderscoreESZ_SZ_EEEEENS4_13SM90_TMA_LOADENS4_14ComposedLayoutINS4_7SwizzleILi3ELi4ELi3EEENS4_18smem_ptr_flag_bitsILi16EEENST_INS5_IJNSA_ILi8EEENSA_ILi64EEEEEENS5_IJS19_SB_EEEEEEEvNS4_8identityES12_S1D_vS1E_EENS_8epilogue10collective6detail29Sm90TmaWarpSpecializedAdapterINS1H_15DefaultEpilogueISI_SJ_SJ_NS1G_6thread17LinearCombinationISI_Li1EffLNS1L_9ScaleType4KindE0ELNS_15FloatRoundStyleE2ESI_EENS1_15EpilogueDefaultEEEEEvvEEEEvNT_6ParamsE)
	.align		4
        /*000c*/ 	.word	index@(__assertfail)
	.align		4
        /*0010*/ 	.word	0x00000000
	.align		4
        /*0014*/ 	.word	0xfffffffe
	.align		4
        /*0018*/ 	.word	0x00000000
	.align		4
        /*001c*/ 	.word	0xfffffffd
	.align		4
        /*0020*/ 	.word	0x00000000
	.align		4
        /*0024*/ 	.word	0xfffffffc


//--------------------- .nv.constant4             --------------------------
	.section	.nv.constant4,"a",@progbits
	.align	8
	.align		8
.nv.constant4:
        /*0000*/ 	.dword	__assertfail
	.align		8
        /*0008*/ 	.dword	__unnamed_1
	.align		8
        /*0010*/ 	.dword	_ZN39_INTERNAL_471d42d1_4_k_cu_637d7f29_68934cuda3std3__45__cpo5beginE
	.align		8
        /*0018*/ 	.dword	_ZN39_INTERNAL_471d42d1_4_k_cu_637d7f29_68934cuda3std3__45__cpo3endE
	.align		8
        /*0020*/ 	.dword	_ZN39_INTERNAL_471d42d1_4_k_cu_637d7f29_68934cuda3std3__45__cpo6cbeginE
	.align		8
        /*0028*/ 	.dword	_ZN39_INTERNAL_471d42d1_4_k_cu_637d7f29_68934cuda3std3__45__cpo4cendE
	.align		8
        /*0030*/ 	.dword	_ZN39_INTERNAL_471d42d1_4_k_cu_637d7f29_68934cuda3std3__441_GLOBAL__N__471d42d1_4_k_cu_637d7f29_68936ignoreE
	.align		8
        /*0038*/ 	.dword	_ZN39_INTERNAL_471d42d1_4_k_cu_637d7f29_68934cuda3std3__419piecewise_constructE
	.align		8
        /*0040*/ 	.dword	_ZN39_INTERNAL_471d42d1_4_k_cu_637d7f29_68934cuda3std3__48in_placeE
	.align		8
        /*0048*/ 	.dword	_ZN39_INTERNAL_471d42d1_4_k_cu_637d7f29_68934cuda3std6ranges3__45__cpo4swapE
	.align		8
        /*0050*/ 	.dword	_ZN39_INTERNAL_471d42d1_4_k_cu_637d7f29_68934cuda3std6ranges3__45__cpo9iter_moveE
	.align		8
        /*0058*/ 	.dword	_ZN39_INTERNAL_471d42d1_4_k_cu_637d7f29_68934cute7productE
	.align		8
        /*0060*/ 	.dword	_ZN39_INTERNAL_471d42d1_4_k_cu_637d7f29_68934cute1_E
	.align		8
        /*0068*/ 	.dword	$str$22
	.align		8
        /*0070*/ 	.dword	$str$23


//--------------------- .text._ZN7cutlass13device_kernelINS_4gemm6kernel13GemmUniversalIN4cute5tupleIJiiiiEEENS1_10collective13CollectiveMmaINS1_34MainloopSm90TmaGmmaWarpSpecializedILi2ENS5_IJNS4_1CILi1EEESB_SB_EEENS1_35KernelTmaWarpSpecializedCooperativeEEENS5_IJNSA_ILi128EEENSA_ILi176EEESF_EEENS_10bfloat16_tENS5_IJlSB_lEEESI_SJ_NS4_8TiledMMAINS4_8MMA_AtomIJNS4_4SM904GMMA27MMA_64x16x16_F32BF16BF16_SSILNSN_5MajorE0ELSP_0ELNSN_7ScaleInE1ELSQ_1EEEEEENS4_6LayoutINS5_IJNSA_ILi2EEESB_SB_EEENS5_IJSB_NSA_ILi0EEESW_EEEEENS5_IJNS4_10UnderscoreESZ_SZ_EEEEENS4_13SM90_TMA_LOADENS4_14ComposedLayoutINS4_7SwizzleILi3ELi4ELi3EEENS4_18smem_ptr_flag_bitsILi16EEENST_INS5_IJNSA_ILi8EEENSA_ILi64EEEEEENS5_IJS19_SB_EEEEEEEvNS4_8identityES12_S1D_vS1E_EENS_8epilogue10collective6detail29Sm90TmaWarpSpecializedAdapterINS1H_15DefaultEpilogueISI_SJ_SJ_NS1G_6thread17LinearCombinationISI_Li1EffLNS1L_9ScaleType4KindE0ELNS_15FloatRoundStyleE2ESI_EENS1_15EpilogueDefaultEEEEEvvEEEEvNT_6ParamsE --------------------------
	.section	.text._ZN7cutlass13device_kernelINS_4gemm6kernel13GemmUniversalIN4cute5tupleIJiiiiEEENS1_10collective13CollectiveMmaINS1_34MainloopSm90TmaGmmaWarpSpecializedILi2ENS5_IJNS4_1CILi1EEESB_SB_EEENS1_35KernelTmaWarpSpecializedCooperativeEEENS5_IJNSA_ILi128EEENSA_ILi176EEESF_EEENS_10bfloat16_tENS5_IJlSB_lEEESI_SJ_NS4_8TiledMMAINS4_8MMA_AtomIJNS4_4SM904GMMA27MMA_64x16x16_F32BF16BF16_SSILNSN_5MajorE0ELSP_0ELNSN_7ScaleInE1ELSQ_1EEEEEENS4_6LayoutINS5_IJNSA_ILi2EEESB_SB_EEENS5_IJSB_NSA_ILi0EEESW_EEEEENS5_IJNS4_10UnderscoreESZ_SZ_EEEEENS4_13SM90_TMA_LOADENS4_14ComposedLayoutINS4_7SwizzleILi3ELi4ELi3EEENS4_18smem_ptr_flag_bitsILi16EEENST_INS5_IJNSA_ILi8EEENSA_ILi64EEEEEENS5_IJS19_SB_EEEEEEEvNS4_8identityES12_S1D_vS1E_EENS_8epilogue10collective6detail29Sm90TmaWarpSpecializedAdapterINS1H_15DefaultEpilogueISI_SJ_SJ_NS1G_6thread17LinearCombinationISI_Li1EffLNS1L_9ScaleType4KindE0ELNS_15FloatRoundStyleE2ESI_EENS1_15EpilogueDefaultEEEEEvvEEEEvNT_6ParamsE,"ax",@progbits
	.align	128
.text._ZN7cutlass13device_kernelINS_4gemm6kernel13GemmUniversalIN4cute5tupleIJiiiiEEENS1_10collective13CollectiveMmaINS1_34MainloopSm90TmaGmmaWarpSpecializedILi2ENS5_IJNS4_1CILi1EEESB_SB_EEENS1_35KernelTmaWarpSpecializedCooperativeEEENS5_IJNSA_ILi128EEENSA_ILi176EEESF_EEENS_10bfloat16_tENS5_IJlSB_lEEESI_SJ_NS4_8TiledMMAINS4_8MMA_AtomIJNS4_4SM904GMMA27MMA_64x16x16_F32BF16BF16_SSILNSN_5MajorE0ELSP_0ELNSN_7ScaleInE1ELSQ_1EEEEEENS4_6LayoutINS5_IJNSA_ILi2EEESB_SB_EEENS5_IJSB_NSA_ILi0EEESW_EEEEENS5_IJNS4_10UnderscoreESZ_SZ_EEEEENS4_13SM90_TMA_LOADENS4_14ComposedLayoutINS4_7SwizzleILi3ELi4ELi3EEENS4_18smem_ptr_flag_bitsILi16EEENST_INS5_IJNSA_ILi8EEENSA_ILi64EEEEEENS5_IJS19_SB_EEEEEEEvNS4_8identityES12_S1D_vS1E_EENS_8epilogue10collective6detail29Sm90TmaWarpSpecializedAdapterINS1H_15DefaultEpilogueISI_SJ_SJ_NS1G_6thread17LinearCombinationISI_Li1EffLNS1L_9ScaleType4KindE0ELNS_15FloatRoundStyleE2ESI_EENS1_15EpilogueDefaultEEEEEvvEEEEvNT_6ParamsE:
        .type           _ZN7cutlass13device_kernelINS_4gemm6kernel13GemmUniversalIN4cute5tupleIJiiiiEEENS1_10collective13CollectiveMmaINS1_34MainloopSm90TmaGmmaWarpSpecializedILi2ENS5_IJNS4_1CILi1EEESB_SB_EEENS1_35KernelTmaWarpSpecializedCooperativeEEENS5_IJNSA_ILi128EEENSA_ILi176EEESF_EEENS_10bfloat16_tENS5_IJlSB_lEEESI_SJ_NS4_8TiledMMAINS4_8MMA_AtomIJNS4_4SM904GMMA27MMA_64x16x16_F32BF16BF16_SSILNSN_5MajorE0ELSP_0ELNSN_7ScaleInE1ELSQ_1EEEEEENS4_6LayoutINS5_IJNSA_ILi2EEESB_SB_EEENS5_IJSB_NSA_ILi0EEESW_EEEEENS5_IJNS4_10UnderscoreESZ_SZ_EEEEENS4_13SM90_TMA_LOADENS4_14ComposedLayoutINS4_7SwizzleILi3ELi4ELi3EEENS4_18smem_ptr_flag_bitsILi16EEENST_INS5_IJNSA_ILi8EEENSA_ILi64EEEEEENS5_IJS19_SB_EEEEEEEvNS4_8identityES12_S1D_vS1E_EENS_8epilogue10collective6detail29Sm90TmaWarpSpecializedAdapterINS1H_15DefaultEpilogueISI_SJ_SJ_NS1G_6thread17LinearCombinationISI_Li1EffLNS1L_9ScaleType4KindE0ELNS_15FloatRoundStyleE2ESI_EENS1_15EpilogueDefaultEEEEEvvEEEEvNT_6ParamsE,@function
        .size           _ZN7cutlass13device_kernelINS_4gemm6kernel13GemmUniversalIN4cute5tupleIJiiiiEEENS1_10collective13CollectiveMmaINS1_34MainloopSm90TmaGmmaWarpSpecializedILi2ENS5_IJNS4_1CILi1EEESB_SB_EEENS1_35KernelTmaWarpSpecializedCooperativeEEENS5_IJNSA_ILi128EEENSA_ILi176EEESF_EEENS_10bfloat16_tENS5_IJlSB_lEEESI_SJ_NS4_8TiledMMAINS4_8MMA_AtomIJNS4_4SM904GMMA27MMA_64x16x16_F32BF16BF16_SSILNSN_5MajorE0ELSP_0ELNSN_7ScaleInE1ELSQ_1EEEEEENS4_6LayoutINS5_IJNSA_ILi2EEESB_SB_EEENS5_IJSB_NSA_ILi0EEESW_EEEEENS5_IJNS4_10UnderscoreESZ_SZ_EEEEENS4_13SM90_TMA_LOADENS4_14ComposedLayoutINS4_7SwizzleILi3ELi4ELi3EEENS4_18smem_ptr_flag_bitsILi16EEENST_INS5_IJNSA_ILi8EEENSA_ILi64EEEEEENS5_IJS19_SB_EEEEEEEvNS4_8identityES12_S1D_vS1E_EENS_8epilogue10collective6detail29Sm90TmaWarpSpecializedAdapterINS1H_15DefaultEpilogueISI_SJ_SJ_NS1G_6thread17LinearCombinationISI_Li1EffLNS1L_9ScaleType4KindE0ELNS_15FloatRoundStyleE2ESI_EENS1_15EpilogueDefaultEEEEEvvEEEEvNT_6ParamsE,(.L_x_238 - _ZN7cutlass13device_kernelINS_4gemm6kernel13GemmUniversalIN4cute5tupleIJiiiiEEENS1_10collective13CollectiveMmaINS1_34MainloopSm90TmaGmmaWarpSpecializedILi2ENS5_IJNS4_1CILi1EEESB_SB_EEENS1_35KernelTmaWarpSpecializedCooperativeEEENS5_IJNSA_ILi128EEENSA_ILi176EEESF_EEENS_10bfloat16_tENS5_IJlSB_lEEESI_SJ_NS4_8TiledMMAINS4_8MMA_AtomIJNS4_4SM904GMMA27MMA_64x16x16_F32BF16BF16_SSILNSN_5MajorE0ELSP_0ELNSN_7ScaleInE1ELSQ_1EEEEEENS4_6LayoutINS5_IJNSA_ILi2EEESB_SB_EEENS5_IJSB_NSA_ILi0EEESW_EEEEENS5_IJNS4_10UnderscoreESZ_SZ_EEEEENS4_13SM90_TMA_LOADENS4_14ComposedLayoutINS4_7SwizzleILi3ELi4ELi3EEENS4_18smem_ptr_flag_bitsILi16EEENST_INS5_IJNSA_ILi8EEENSA_ILi64EEEEEENS5_IJS19_SB_EEEEEEEvNS4_8identityES12_S1D_vS1E_EENS_8epilogue10collective6detail29Sm90TmaWarpSpecializedAdapterINS1H_15DefaultEpilogueISI_SJ_SJ_NS1G_6thread17LinearCombinationISI_Li1EffLNS1L_9ScaleType4KindE0ELNS_15FloatRoundStyleE2ESI_EENS1_15EpilogueDefaultEEEEEvvEEEEvNT_6ParamsE)
        .other          _ZN7cutlass13device_kernelINS_4gemm6kernel13GemmUniversalIN4cute5tupleIJiiiiEEENS1_10collective13CollectiveMmaINS1_34MainloopSm90TmaGmmaWarpSpecializedILi2ENS5_IJNS4_1CILi1EEESB_SB_EEENS1_35KernelTmaWarpSpecializedCooperativeEEENS5_IJNSA_ILi128EEENSA_ILi176EEESF_EEENS_10bfloat16_tENS5_IJlSB_lEEESI_SJ_NS4_8TiledMMAINS4_8MMA_AtomIJNS4_4SM904GMMA27MMA_64x16x16_F32BF16BF16_SSILNSN_5MajorE0ELSP_0ELNSN_7ScaleInE1ELSQ_1EEEEEENS4_6LayoutINS5_IJNSA_ILi2EEESB_SB_EEENS5_IJSB_NSA_ILi0EEESW_EEEEENS5_IJNS4_10UnderscoreESZ_SZ_EEEEENS4_13SM90_TMA_LOADENS4_14ComposedLayoutINS4_7SwizzleILi3ELi4ELi3EEENS4_18smem_ptr_flag_bitsILi16EEENST_INS5_IJNSA_ILi8EEENSA_ILi64EEEEEENS5_IJS19_SB_EEEEEEEvNS4_8identityES12_S1D_vS1E_EENS_8epilogue10collective6detail29Sm90TmaWarpSpecializedAdapterINS1H_15DefaultEpilogueISI_SJ_SJ_NS1G_6thread17LinearCombinationISI_Li1EffLNS1L_9ScaleType4KindE0ELNS_15FloatRoundStyleE2ESI_EENS1_15EpilogueDefaultEEEEEvvEEEEvNT_6ParamsE,@"STO_CUDA_ENTRY STV_DEFAULT"
_ZN7cutlass13device_kernelINS_4gemm6kernel13GemmUniversalIN4cute5tupleIJiiiiEEENS1_10collective13CollectiveMmaINS1_34MainloopSm90TmaGmmaWarpSpecializedILi2ENS5_IJNS4_1CILi1EEESB_SB_EEENS1_35KernelTmaWarpSpecializedCooperativeEEENS5_IJNSA_ILi128EEENSA_ILi176EEESF_EEENS_10bfloat16_tENS5_IJlSB_lEEESI_SJ_NS4_8TiledMMAINS4_8MMA_AtomIJNS4_4SM904GMMA27MMA_64x16x16_F32BF16BF16_SSILNSN_5MajorE0ELSP_0ELNSN_7ScaleInE1ELSQ_1EEEEEENS4_6LayoutINS5_IJNSA_ILi2EEESB_SB_EEENS5_IJSB_NSA_ILi0EEESW_EEEEENS5_IJNS4_10UnderscoreESZ_SZ_EEEEENS4_13SM90_TMA_LOADENS4_14ComposedLayoutINS4_7SwizzleILi3ELi4ELi3EEENS4_18smem_ptr_flag_bitsILi16EEENST_INS5_IJNSA_ILi8EEENSA_ILi64EEEEEENS5_IJS19_SB_EEEEEEEvNS4_8identityES12_S1D_vS1E_EENS_8epilogue10collective6detail29Sm90TmaWarpSpecializedAdapterINS1H_15DefaultEpilogueISI_SJ_SJ_NS1G_6thread17LinearCombinationISI_Li1EffLNS1L_9ScaleType4KindE0ELNS_15FloatRoundStyleE2ESI_EENS1_15EpilogueDefaultEEEEEvvEEEEvNT_6ParamsE:
[----:B------:R-:W0:Y:S01]  /*0000*/  LDC R1, c[0x0][0x28] ;  /* 0x00000a00ff017b82 */ /* 0x000e220000000800 */
[----:B------:R-:W1:Y:S01]  /*0010*/  S2R R18, SR_TID.X ;  /* 0x0000000000127919 */ /* 0x000e620000002100 */
[----:B------:R-:W-:Y:S01]  /*0020*/  ELECT P0, URZ, PT ;  /* 0x00000000003f782f */ /* 0x000fe20003800000 */
[----:B------:R-:W-:Y:S01]  /*0030*/  BSSY B0, `(.L_x_0) ;  /* 0x000000f000007945 */ /* 0x000fe20003800000 */
[--C-:B-1----:R-:W-:Y:S02]  /*0040*/  SHF.R.U32.HI R0, RZ, 0x5, R18.reuse ;  /* 0x00000005ff007819 */ /* 0x102fe40000011612 */
[----:B------:R-:W-:-:S03]  /*0050*/  SHF.R.U32.HI R22, RZ, 0x7, R18 ;  /* 0x00000007ff167819 */ /* 0x000fc60000011612 */
[----:B------:R-:W1:Y:S04]  /*0060*/  SHFL.IDX PT, R5, R0, RZ, 0x1f ;  /* 0x00001fff00057589 */ /* 0x000e6800000e0000 */
[----:B------:R2:W3:Y:S01]  /*0070*/  SHFL.IDX PT, R8, R22, RZ, 0x1f ;  /* 0x00001fff16087589 */ /* 0x0004e200000e0000 */
[----:B-1----:R-:W-:-:S13]  /*0080*/  ISETP.NE.OR P0, PT, R5, RZ, !P0 ;  /* 0x000000ff0500720c */ /* 0x002fda0004705670 */
[----:B0-23--:R-:W-:Y:S05]  /*0090*/  @P0 BRA `(.L_x_1) ;  /* 0x0000000000200947 */ /* 0x00dfea0003800000 */
[----:B------:R-:W-:Y:S02]  /*00a0*/  ULDC.64 UR4, c[0x0][0x198] ;  /* 0x0000660000047ab9 */ /* 0x000fe40000000a00 */
[----:B------:R-:W-:Y:S02]  /*00b0*/  UIADD3 UR6, UP0, UR4, 0xf0, URZ ;  /* 0x000000f004067890 */ /* 0x000fe4000ff1e03f */
[----:B------:R-:W-:Y:S02]  /*00c0*/  UIADD3 UR4, UP1, UR4, 0x1f0, URZ ;  /* 0x000001f004047890 */ /* 0x000fe4000ff3e03f */
[----:B------:R-:W-:Y:S02]  /*00d0*/  UIADD3.X UR7, URZ, UR5, URZ, UP0, !UPT ;  /* 0x000000053f077290 */ /* 0x000fe400087fe43f */
[----:B------:R-:W-:-:S07]  /*00e0*/  UIADD3.X UR5, URZ, UR5, URZ, UP1, !UPT ;  /* 0x000000053f057290 */ /* 0x000fce0008ffe43f */
[----:B------:R0:W-:Y:S02]  /*00f0*/  UTMACCTL.PF [UR6] ;  /* 0x00000000060079b9 */ /* 0x0001e40008040000 */
[----:B------:R0:W-:Y:S02]  /*0100*/  UTMACCTL.PF [UR4] ;  /* 0x00000000040079b9 */ /* 0x0001e40008040000 */
[----:B0-----:R-:W-:Y:S01]  /*0110*/  NOP ;  /* 0x0000000000007918 */ /* 0x001fe20000000000 */
.L_x_1:
[----:B------:R-:W-:Y:S05]  /*0120*/  BSYNC B0 ;  /* 0x0000000000007941 */ /* 0x000fea0003800000 */
.L_x_0:
[----:B------:R-:W0:Y:S02]  /*0130*/  SHFL.IDX PT, R2, R0, RZ, 0x1f ;  /* 0x00001fff00027589 */ /* 0x000e2400000e0000 */
[----:B0-----:R-:W-:-:S13]  /*0140*/  ISETP.NE.AND P0, PT, R2, RZ, PT ;  /* 0x000000ff0200720c */ /* 0x001fda0003f05270 */
[----:B------:R-:W-:Y:S05]  /*0150*/  @P0 BRA `(.L_x_2) ;  /* 0x0000000000480947 */ /* 0x000fea0003800000 */
[----:B------:R-:W0:Y:S01]  /*0160*/  S2UR UR8, SR_CgaCtaId ;  /* 0x00000000000879c3 */ /* 0x000e220000008800 */
[----:B------:R-:W-:Y:S01]  /*0170*/  UMOV UR4, 0x400 ;  /* 0x0000040000047882 */ /* 0x000fe20000000000 */
[----:B------:R-:W-:Y:S01]  /*0180*/  UMOV UR5, 0x1 ;  /* 0x0000000100057882 */ /* 0x000fe20000000000 */
[----:B------:R-:W-:Y:S01]  /*0190*/  UMOV UR6, 0x100 ;  /* 0x0000010000067882 */ /* 0x000fe20000000000 */
[----:B------:R-:W-:Y:S01]  /*01a0*/  ELECT P0, URZ, PT ;  /* 0x00000000003f782f */ /* 0x000fe20003800000 */
[----:B------:R-:W-:-:S04]  /*01b0*/  UIADD3 UR6, -UR6, 0x100000, URZ ;  /* 0x0010000006067890 */ /* 0x000fc8000fffe13f */
[----:B------:R-:W-:Y:S02]  /*01c0*/  USHF.L.U32 UR7, UR6, 0xb, URZ ;  /* 0x0000000b06077899 */ /* 0x000fe4000800063f */
[----:B------:R-:W-:Y:S02]  /*01d0*/  USHF.L.U32 UR6, UR6, 0x1, URZ ;  /* 0x0000000106067899 */ /* 0x000fe4000800063f */
[----:B0-----:R-:W-:Y:S02]  /*01e0*/  ULEA UR8, UR8, UR4, 0x18 ;  /* 0x0000000408087291 */ /* 0x001fe4000f8ec03f */
[----:B------:R-:W-:-:S04]  /*01f0*/  UIADD3 UR4, -UR5, 0x100000, URZ ;  /* 0x0010000005047890 */ /* 0x000fc8000fffe13f */
[----:B------:R-:W-:Y:S02]  /*0200*/  USHF.L.U32 UR5, UR4, 0xb, URZ ;  /* 0x0000000b04057899 */ /* 0x000fe4000800063f */
[----:B------:R-:W-:Y:S01]  /*0210*/  USHF.L.U32 UR4, UR4, 0x1, URZ ;  /* 0x0000000104047899 */ /* 0x000fe2000800063f */
[----:B------:R-:W0:Y:S11]  /*0220*/  FENCE.VIEW.ASYNC.S ;  /* 0x00000000000073c6 */ /* 0x000e360000000000 */
[----:B0-----:R0:W1:Y:S01]  /*0230*/  SYNCS.EXCH.64 URZ, [UR8], UR4 ;  /* 0x00000004083f75b2 */ /* 0x0010620008000100 */
[----:B------:R0:W2:Y:S01]  /*0240*/  SYNCS.EXCH.64 URZ, [UR8+0x10], UR6 ;  /* 0x00001006083f75b2 */ /* 0x0000a20008000100 */
[----:B------:R0:W3:Y:S01]  /*0250*/  SYNCS.EXCH.64 URZ, [UR8+0x8], UR4 ;  /* 0x00000804083f75b2 */ /* 0x0000e20008000100 */
[----:B------:R0:W4:Y:S01]  /*0260*/  SYNCS.EXCH.64 URZ, [UR8+0x18], UR6 ;  /* 0x00001806083f75b2 */ /* 0x0001220008000100 */
[----:B------:R-:W-:Y:S01]  /*0270*/  NOP ;  /* 0x0000000000007918 */ /* 0x000fe20000000000 */
.L_x_2:
[----:B------:R-:W5:Y:S01]  /*0280*/  SHFL.IDX PT, R0, R0, RZ, 0x1f ;  /* 0x00001fff00007589 */ /* 0x000f6200000e0000 */
[----:B------:R-:W-:Y:S01]  /*0290*/  ELECT P0, URZ, PT ;  /* 0x00000000003f782f */ /* 0x000fe20003800000 */
[----:B------:R-:W1:Y:S01]  /*02a0*/  LDC R2, c[0x0][0x65c] ;  /* 0x00019700ff027b82 */ /* 0x000e620000000800 */
[----:B------:R-:W-:Y:S01]  /*02b0*/  SHF.R.S32.HI R6, RZ, 0x1f, R5 ;  /* 0x0000001fff067819 */ /* 0x000fe20000011405 */
[----:B------:R-:W2:Y:S01]  /*02c0*/  S2R R3, SR_CTAID.Y ;  /* 0x0000000000037919 */ /* 0x000ea20000002600 */
[----:B0-----:R-:W-:Y:S01]  /*02d0*/  UMOV UR4, 0x20 ;  /* 0x0000002000047882 */ /* 0x001fe20000000000 */
[----:B------:R-:W-:Y:S01]  /*02e0*/  ISETP.NE.AND P2, PT, R8, RZ, PT ;  /* 0x000000ff0800720c */ /* 0x000fe20003f45270 */
[----:B------:R-:W-:Y:S01]  /*02f0*/  NOP ;  /* 0x0000000000007918 */ /* 0x000fe20000000000 */
[----:B------:R-:W0:Y:S01]  /*0300*/  S2R R4, SR_CTAID.X ;  /* 0x0000000000047919 */ /* 0x000e220000002500 */
[----:B------:R-:W-:Y:S01]  /*0310*/  LEA.HI R6, R6, R5, RZ, 0x2 ;  /* 0x0000000506067211 */ /* 0x000fe200078f10ff */
[----:B------:R-:W-:Y:S01]  /*0320*/  NOP ;  /* 0x0000000000007918 */ /* 0x000fe20000000000 */
[----:B-----5:R-:W-:-:S02]  /*0330*/  ISETP.NE.OR P0, PT, R0, RZ, !P0 ;  /* 0x000000ff0000720c */ /* 0x020fc40004705670 */
[----:B-1----:R-:W-:-:S04]  /*0340*/  ISETP.NE.AND P3, PT, R2, 0x1, PT ;  /* 0x000000010200780c */ /* 0x002fc80003f65270 */
[----:B------:R-:W-:Y:S02]  /*0350*/  P2R R0, PR, RZ, 0x8 ;  /* 0x00000008ff007803 */ /* 0x000fe40000000000 */
[----:B------:R-:W-:-:S05]  /*0360*/  LOP3.LUT R0, R6, 0xfffffffc, RZ, 0xc0, !PT ;  /* 0xfffffffc06007812 */ /* 0x000fca00078ec0ff */
[----:B------:R-:W-:Y:S01]  /*0370*/  VOTEU.ALL UP0, P0 ;  /* 0x00000000003f7886 */ /* 0x000fe20000000000 */
[----:B------:R-:W-:Y:S01]  /*0380*/  IMAD.IADD R0, R5, 0x1, -R0 ;  /* 0x0000000105007824 */ /* 0x000fe200078e0a00 */
[----:B------:R-:W0:Y:S01]  /*0390*/  @P3 LDC R17, c[0x0][0x10] ;  /* 0x00000400ff113b82 */ /* 0x000e220000000800 */
[----:B------:R-:W-:Y:S01]  /*03a0*/  VOTEU.ALL UP1, P0 ;  /* 0x00000000003f7886 */ /* 0x000fe20000020000 */
[----:B--2---:R-:W-:Y:S01]  /*03b0*/  @P3 IMAD.MOV.U32 R6, RZ, RZ, R3 ;  /* 0x000000ffff063224 */ /* 0x004fe200078e0003 */
[----:B------:R-:W-:Y:S01]  /*03c0*/  @!UP0 UMOV UR6, 0x400 ;  /* 0x0000040000068882 */ /* 0x000fe20000000000 */
[----:B------:R-:W-:-:S04]  /*03d0*/  @!UP0 UIADD3 UR4, -UR4, 0x100000, URZ ;  /* 0x0010000004048890 */ /* 0x000fc8000fffe13f */
[----:B------:R-:W-:Y:S02]  /*03e0*/  @!UP0 USHF.L.U32 UR5, UR4, 0xb, URZ ;  /* 0x0000000b04058899 */ /* 0x000fe4000800063f */
[----:B------:R-:W-:Y:S01]  /*03f0*/  @!UP0 USHF.L.U32 UR4, UR4, 0x1, URZ ;  /* 0x0000000104048899 */ /* 0x000fe2000800063f */
[----:B------:R-:W-:Y:S02]  /*0400*/  @P3 IMAD.MOV.U32 R7, RZ, RZ, RZ ;  /* 0x000000ffff073224 */ /* 0x000fe400078e00ff */
[----:B------:R-:W-:Y:S01]  /*0410*/  IMAD.MOV.U32 R5, RZ, RZ, RZ ;  /* 0x000000ffff057224 */ /* 0x000fe200078e00ff */
[----:B------:R-:W1:Y:S01]  /*0420*/  @!UP0 S2UR UR7, SR_CgaCtaId ;  /* 0x00000000000789c3 */ /* 0x000e620000008800 */
[----:B------:R-:W-:-:S07]  /*0430*/  @P3 IMAD.MOV.U32 R11, RZ, RZ, RZ ;  /* 0x000000ffff0b3224 */ /* 0x000fce00078e00ff */
[----:B------:R-:W2:Y:S01]  /*0440*/  @!P3 LDC R9, c[0x0][0xc] ;  /* 0x00000300ff09bb82 */ /* 0x000ea20000000800 */
[----:B0-----:R-:W-:-:S04]  /*0450*/  @P3 IMAD.WIDE.U32 R16, R4, R17, R6 ;  /* 0x0000001104103225 */ /* 0x001fc800078e0006 */
[----:B------:R-:W-:Y:S01]  /*0460*/  @P3 IMAD.IADD R17, R17, 0x1, R11 ;  /* 0x0000000111113824 */ /* 0x000fe200078e020b */
[----:B-1----:R-:W-:Y:S01]  /*0470*/  @!UP0 ULEA UR6, UR7, UR6, 0x18 ;  /* 0x0000000607068291 */ /* 0x002fe2000f8ec03f */
[----:B------:R-:W-:Y:S01]  /*0480*/  VOTEU.ALL UP0, P0 ;  /* 0x00000000003f7886 */ /* 0x000fe20000000000 */
[----:B------:R-:W-:-:S04]  /*0490*/  ISETP.NE.AND P0, PT, R0, 0x3, PT ;  /* 0x000000030000780c */ /* 0x000fc80003f05270 */
[----:B------:R-:W-:Y:S01]  /*04a0*/  ISETP.EQ.OR P0, PT, R0, RZ, !P0 ;  /* 0x000000ff0000720c */ /* 0x000fe20004702670 */
[----:B--2---:R-:W-:-:S03]  /*04b0*/  @!P3 IMAD.WIDE.U32 R6, R9, R3, R4 ;  /* 0x000000030906b225 */ /* 0x004fc600078e0004 */
[C---:B------:R-:W-:Y:S01]  /*04c0*/  ISETP.EQ.AND P0, PT, R8.reuse, RZ, P0 ;  /* 0x000000ff0800720c */ /* 0x040fe20000702270 */
[----:B------:R-:W-:Y:S01]  /*04d0*/  VIADD R8, R8, 0xffffffff ;  /* 0xffffffff08087836 */ /* 0x000fe20000000000 */
[----:B------:R-:W0:Y:S02]  /*04e0*/  FENCE.VIEW.ASYNC.S ;  /* 0x00000000000073c6 */ /* 0x000e240000000000 */
[----:B0-----:R0:W3:Y:S01]  /*04f0*/  @!UP0 SYNCS.EXCH.64 URZ, [UR6+0x30], UR4 ;  /* 0x00003004063f85b2 */ /* 0x0010e20008000100 */
[----:B------:R-:W-:Y:S01]  /*0500*/  @!P3 IMAD.MOV.U32 R16, RZ, RZ, R6 ;  /* 0x000000ffff10b224 */ /* 0x000fe200078e0006 */
[----:B------:R-:W-:Y:S01]  /*0510*/  SEL R19, RZ, 0x1, !P0 ;  /* 0x00000001ff137807 */ /* 0x000fe20004000000 */
[----:B------:R-:W-:Y:S01]  /*0520*/  @!P3 IMAD.MOV.U32 R17, RZ, RZ, R7 ;  /* 0x000000ffff11b224 */ /* 0x000fe200078e0007 */
[----:B------:R-:W-:-:S04]  /*0530*/  ISETP.GE.U32.AND P1, PT, R8, 0x2, PT ;  /* 0x000000020800780c */ /* 0x000fc80003f26070 */
[----:B------:R-:W-:Y:S01]  /*0540*/  SEL R19, R19, 0x2, P1 ;  /* 0x0000000213137807 */ /* 0x000fe20000800000 */
[----:B------:R0:W3:Y:S01]  /*0550*/  @!UP1 SYNCS.EXCH.64 URZ, [UR6+0x38], UR4 ;  /* 0x00003804063f95b2 */ /* 0x0000e20008000100 */
[----:B------:R-:W-:Y:S01]  /*0560*/  NOP ;  /* 0x0000000000007918 */ /* 0x000fe20000000000 */
[----:B---34-:R-:W-:Y:S06]  /*0570*/  BAR.SYNC.DEFER_BLOCKING 0x0 ;  /* 0x0000000000007b1d */ /* 0x018fec0000010000 */
[----:B------:R-:W-:Y:S05]  /*0580*/  @!P2 BRA `(.L_x_3) ;  /* 0x000000bc002ca947 */ /* 0x000fea0003800000 */
[----:B------:R-:W-:-:S13]  /*0590*/  ISETP.GT.U32.AND P0, PT, R8, 0x1, PT ;  /* 0x000000010800780c */ /* 0x000fda0003f04070 */
[----:B0-----:R-:W-:Y:S05]  /*05a0*/  @P0 EXIT ;  /* 0x000000000000094d */ /* 0x001fea0003800000 */
[----:B------:R-:W-:Y:S01]  /*05b0*/  ULDC.64 UR4, c[0x0][0x650] ;  /* 0x0001940000047ab9 */ /* 0x000fe20000000a00 */
[----:B------:R-:W-:Y:S01]  /*05c0*/  PRMT R0, RZ, 0x7610, R0 ;  /* 0x00007610ff007816 */ /* 0x000fe20000000000 */
[----:B------:R-:W-:Y:S01]  /*05d0*/  IMAD.MOV.U32 R114, RZ, RZ, -0x1 ;  /* 0xffffffffff727424 */ /* 0x000fe200078e00ff */
[----:B------:R-:W-:Y:S01]  /*05e0*/  ISETP.GE.U32.AND P0, PT, R16, UR4, PT ;  /* 0x0000000410007c0c */ /* 0x000fe2000bf06070 */
[----:B------:R-:W-:Y:S02]  /*05f0*/  IMAD.MOV.U32 R115, RZ, RZ, -0x1 ;  /* 0xffffffffff737424 */ /* 0x000fe400078e00ff */
[----:B------:R-:W-:Y:S01]  /*0600*/  IMAD.MOV.U32 R23, RZ, RZ, -0x1 ;  /* 0xffffffffff177424 */ /* 0x000fe200078e00ff */
[----:B------:R-:W-:-:S13]  /*0610*/  ISETP.GE.U32.AND.EX P0, PT, R17, UR5, PT, P0 ;  /* 0x0000000511007c0c */ /* 0x000fda000bf06100 */
[----:B------:R-:W-:Y:S05]  /*0620*/  @P0 BRA `(.L_x_4) ;  /* 0x0000000400540947 */ /* 0x000fea0003800000 */
[----:B------:R-:W0:Y:S01]  /*0630*/  LDC.64 R14, c[0x0][0x628] ;  /* 0x00018a00ff0e7b82 */ /* 0x000e220000000a00 */
[----:B------:R-:W-:Y:S02]  /*0640*/  IMAD.MOV.U32 R6, RZ, RZ, R16 ;  /* 0x000000ffff067224 */ /* 0x000fe400078e0010 */
[----:B------:R-:W-:-:S05]  /*0650*/  IMAD.MOV.U32 R7, RZ, RZ, R17 ;  /* 0x000000ffff077224 */ /* 0x000fca00078e0011 */
[----:B------:R-:W1:Y:S08]  /*0660*/  LDC R0, c[0x0][0x630] ;  /* 0x00018c00ff007b82 */ /* 0x000e700000000800 */
[----:B------:R-:W2:Y:S01]  /*0670*/  LDC.64 R20, c[0x0][0x620] ;  /* 0x00018800ff147b82 */ /* 0x000ea20000000a00 */
[----:B0-----:R-:W-:-:S04]  /*0680*/  ISETP.NE.U32.AND P0, PT, R14, RZ, PT ;  /* 0x000000ff0e00720c */ /* 0x001fc80003f05070 */
[----:B------:R-:W-:-:S13]  /*0690*/  ISETP.NE.AND.EX P0, PT, R15, RZ, PT, P0 ;  /* 0x000000ff0f00720c */ /* 0x000fda0003f05300 */
[----:B-12---:R-:W-:Y:S05]  /*06a0*/  @!P0 BRA `(.L_x_5) ;  /* 0x0000000000288947 */ /* 0x006fea0003800000 */
[----:B------:R-:W0:Y:S02]  /*06b0*/  LDC R11, c[0x0][0x634] ;  /* 0x00018d00ff0b7b82 */ /* 0x000e240000000800 */
[----:B0-----:R-:W-:-:S05]  /*06c0*/  IADD3 R11, P0, R16, R11, RZ ;  /* 0x0000000b100b7210 */ /* 0x001fca0007f1e0ff */
[----:B------:R-:W-:-:S04]  /*06d0*/  IMAD.X R13, RZ, RZ, R17, P0 ;  /* 0x000000ffff0d7224 */ /* 0x000fc800000e0611 */
[----:B------:R-:W-:-:S04]  /*06e0*/  IMAD.WIDE.U32 R6, R13, R14, RZ ;  /* 0x0000000e0d067225 */ /* 0x000fc800078e00ff */
[----:B------:R-:W-:-:S04]  /*06f0*/  IMAD.WIDE.U32 R8, P0, R11, R15, R6 ;  /* 0x0000000f0b087225 */ /* 0x000fc80007800006 */
[----:B------:R-:W-:-:S04]  /*0700*/  IMAD.WIDE.U32 R6, R11, R14, RZ ;  /* 0x0000000e0b067225 */ /* 0x000fc800078e00ff */
[----:B------:R-:W-:Y:S01]  /*0710*/  IMAD.X R11, RZ, RZ, RZ, P0 ;  /* 0x000000ffff0b7224 */ /* 0x000fe200000e06ff */
[----:B------:R-:W-:Y:S01]  /*0720*/  IADD3 RZ, P0, R7, R8, RZ ;  /* 0x0000000807ff7210 */ /* 0x000fe20007f1e0ff */
[----:B------:R-:W-:-:S04]  /*0730*/  IMAD.MOV.U32 R10, RZ, RZ, R9 ;  /* 0x000000ffff0a7224 */ /* 0x000fc800078e0009 */
[----:B------:R-:W-:-:S08]  /*0740*/  IMAD.WIDE.U32.X R6, R13, R15, R10, P0 ;  /* 0x0000000f0d067225 */ /* 0x000fd000000e040a */
.L_x_5:
[-CC-:B------:R-:W-:Y:S01]  /*0750*/  SHF.R.U64 R23, R6, R0.reuse, R7.reuse ;  /* 0x0000000006177219 */ /* 0x180fe20000001207 */
[----:B------:R-:W0:Y:S01]  /*0760*/  LDC R10, c[0x0][0x618] ;  /* 0x00018600ff0a7b82 */ /* 0x000e220000000800 */
[----:B------:R-:W-:Y:S01]  /*0770*/  SHF.R.U32.HI R5, RZ, R0, R7 ;  /* 0x00000000ff057219 */ /* 0x000fe20000011607 */
[----:B------:R-:W-:Y:S01]  /*0780*/  ULDC UR4, c[0x0][0x150] ;  /* 0x0000540000047ab9 */ /* 0x000fe20000000800 */
[----:B------:R-:W-:Y:S02]  /*0790*/  IADD3 R9, P0, RZ, -R23, RZ ;  /* 0x80000017ff097210 */ /* 0x000fe40007f1e0ff */
[----:B------:R-:W-:-:S03]  /*07a0*/  I2FP.F32.U32 R0, R4 ;  /* 0x0000000400007245 */ /* 0x000fc60000201000 */
[----:B------:R-:W1:Y:S01]  /*07b0*/  LDC.64 R28, c[0x0][0x640] ;  /* 0x00019000ff1c7b82 */ /* 0x000e620000000a00 */
[----:B------:R-:W-:Y:S02]  /*07c0*/  IMAD.X R11, RZ, RZ, ~R5, P0 ;  /* 0x000000ffff0b7224 */ /* 0x000fe400000e0e05 */
[----:B------:R-:W-:Y:S01]  /*07d0*/  FMUL R0, R0, UR4 ;  /* 0x0000000400007c20 */ /* 0x000fe20008400000 */
[----:B------:R-:W-:Y:S01]  /*07e0*/  IMAD.WIDE.U32 R6, R9, R20, R16 ;  /* 0x0000001409067225 */ /* 0x000fe200078e0010 */
[----:B------:R-:W-:-:S03]  /*07f0*/  ULDC UR4, c[0x0][0x154] ;  /* 0x0000550000047ab9 */ /* 0x000fc60000000800 */
[----:B------:R-:W-:Y:S01]  /*0800*/  IMAD R8, R11, R20, RZ ;  /* 0x000000140b087224 */ /* 0x000fe200078e02ff */
[----:B------:R-:W2:Y:S01]  /*0810*/  LDC R5, c[0x0][0x144] ;  /* 0x00005100ff057b82 */ /* 0x000ea20000000800 */
[----:B------:R-:W3:Y:S02]  /*0820*/  F2I.U32.TRUNC.NTZ R0, R0 ;  /* 0x0000000000007305 */ /* 0x000ee4000020f000 */
[----:B------:R-:W-:-:S04]  /*0830*/  IMAD R9, R9, R21, R8 ;  /* 0x0000001509097224 */ /* 0x000fc800078e0208 */
[----:B------:R-:W-:Y:S01]  /*0840*/  IMAD.IADD R7, R7, 0x1, R9 ;  /* 0x0000000107077824 */ /* 0x000fe200078e0209 */
[----:B------:R-:W4:Y:S01]  /*0850*/  LDC R12, c[0x0][0x608] ;  /* 0x00018200ff0c7b82 */ /* 0x000f220000000800 */
[----:B------:R-:W-:-:S03]  /*0860*/  IMAD.MOV.U32 R9, RZ, RZ, -0x1 ;  /* 0xffffffffff097424 */ /* 0x000fc600078e00ff */
[-CC-:B0-----:R-:W-:Y:S02]  /*0870*/  SHF.R.U64 R20, R6, R10.reuse, R7.reuse ;  /* 0x0000000a06147219 */ /* 0x181fe40000001207 */
[----:B------:R-:W-:Y:S02]  /*0880*/  I2FP.F32.U32 R6, R3 ;  /* 0x0000000300067245 */ /* 0x000fe40000201000 */
[----:B------:R-:W0:Y:S01]  /*0890*/  LDC R26, c[0x0][0x658] ;  /* 0x00019600ff1a7b82 */ /* 0x000e220000000800 */
[----:B-1----:R-:W-:Y:S01]  /*08a0*/  ISETP.NE.U32.AND P0, PT, R28, RZ, PT ;  /* 0x000000ff1c00720c */ /* 0x002fe20003f05070 */
[----:B---3--:R-:W-:Y:S01]  /*08b0*/  IMAD.MOV R8, RZ, RZ, -R0 ;  /* 0x000000ffff087224 */ /* 0x008fe200078e0a00 */
[----:B------:R-:W-:Y:S01]  /*08c0*/  SHF.R.U32.HI R7, RZ, R10, R7 ;  /* 0x0000000aff077219 */ /* 0x000fe20000011607 */
[----:B------:R-:W-:Y:S01]  /*08d0*/  FMUL R6, R6, UR4 ;  /* 0x0000000406067c20 */ /* 0x000fe20008400000 */
[----:B------:R-:W-:-:S03]  /*08e0*/  ISETP.NE.AND.EX P0, PT, R29, RZ, PT, P0 ;  /* 0x000000ff1d00720c */ /* 0x000fc60003f05300 */
[----:B------:R-:W1:Y:S01]  /*08f0*/  LDC R14, c[0x0][0x148] ;  /* 0x00005200ff0e7b82 */ /* 0x000e620000000800 */
[----:B--2---:R-:W-:-:S07]  /*0900*/  IMAD R0, R5, R8, R4 ;  /* 0x0000000805007224 */ /* 0x004fce00078e0204 */
[----:B------:R-:W2:Y:S01]  /*0910*/  LDC R24, c[0x0][0x600] ;  /* 0x00018000ff187b82 */ /* 0x000ea20000000800 */
[-CC-:B----4-:R-:W-:Y:S02]  /*0920*/  SHF.R.U64 R30, R20, R12.reuse, R7.reuse ;  /* 0x0000000c141e7219 */ /* 0x190fe40000001207 */
[----:B------:R-:W-:Y:S01]  /*0930*/  SHF.R.U32.HI R5, RZ, R12, R7 ;  /* 0x0000000cff057219 */ /* 0x000fe20000011607 */
[----:B------:R-:W-:Y:S01]  /*0940*/  IMAD.MOV.U32 R7, RZ, RZ, 0x1 ;  /* 0x00000001ff077424 */ /* 0x000fe200078e00ff */
[----:B------:R3:W4:Y:S03]  /*0950*/  F2I.U32.TRUNC.NTZ R12, R6 ;  /* 0x00000006000c7305 */ /* 0x000726000020f000 */
[----:B------:R-:W1:Y:S01]  /*0960*/  LDC R15, c[0x0][0x648] ;  /* 0x00019200ff0f7b82 */ /* 0x000e620000000800 */
[-C--:B0-----:R-:W-:Y:S02]  /*0970*/  SHF.L.U32 R4, R9, R26.reuse, RZ ;  /* 0x0000001a09047219 */ /* 0x081fe400000006ff */
[----:B------:R-:W-:-:S02]  /*0980*/  SHF.R.U64 R32, R30, R26, R5 ;  /* 0x0000001a1e207219 */ /* 0x000fc40000001205 */
[----:B------:R-:W-:Y:S02]  /*0990*/  LOP3.LUT R11, RZ, R4, RZ, 0x33, !PT ;  /* 0x00000004ff0b7212 */ /* 0x000fe400078e33ff */
[-C--:B------:R-:W-:Y:S01]  /*09a0*/  SHF.R.U32.HI R5, RZ, R26.reuse, R5 ;  /* 0x0000001aff057219 */ /* 0x080fe20000011605 */
[----:B------:R-:W0:Y:S01]  /*09b0*/  LDC R21, c[0x0][0x638] ;  /* 0x00018e00ff157b82 */ /* 0x000e220000000800 */
[----:B------:R-:W-:Y:S01]  /*09c0*/  SHF.L.U32 R10, R7, R26, RZ ;  /* 0x0000001a070a7219 */ /* 0x000fe200000006ff */
[----:B------:R-:W-:-:S06]  /*09d0*/  IMAD.MOV.U32 R4, RZ, RZ, R32 ;  /* 0x000000ffff047224 */ /* 0x000fcc00078e0020 */
[----:B------:R-:W0:Y:S01]  /*09e0*/  LDC R114, c[0x0][0x610] ;  /* 0x00018400ff727b82 */ /* 0x000e220000000800 */
[----:B---34-:R-:W-:Y:S05]  /*09f0*/  @!P0 BRA `(.L_x_6) ;  /* 0x0000000000288947 */ /* 0x018fea0003800000 */
[----:B------:R-:W3:Y:S02]  /*0a00*/  LDC R9, c[0x0][0x64c] ;  /* 0x00019300ff097b82 */ /* 0x000ee40000000800 */
[----:B---3--:R-:W-:-:S05]  /*0a10*/  IADD3 R9, P0, R32, R9, RZ ;  /* 0x0000000920097210 */ /* 0x008fca0007f1e0ff */
        /* <DEDUP_REMOVED lines=8> */
.L_x_6:
[----:B-1----:R-:W-:Y:S01]  /*0aa0*/  SHF.R.U64 R4, R4, R15, R5 ;  /* 0x0000000f04047219 */ /* 0x002fe20000001205 */
[----:B--2---:R-:W-:Y:S01]  /*0ab0*/  VIADD R5, R24, 0xffffffff ;  /* 0xffffffff18057836 */ /* 0x004fe20000000000 */
[----:B------:R-:W-:Y:S01]  /*0ac0*/  LOP3.LUT R11, R30, R11, RZ, 0xc0, !PT ;  /* 0x0000000b1e0b7212 */ /* 0x000fe200078ec0ff */
[----:B------:R-:W-:Y:S02]  /*0ad0*/  IMAD.MOV R12, RZ, RZ, -R12 ;  /* 0x000000ffff0c7224 */ /* 0x000fe400078e0a0c */
[----:B------:R-:W-:Y:S01]  /*0ae0*/  IMAD.MOV R6, RZ, RZ, -R4 ;  /* 0x000000ffff067224 */ /* 0x000fe200078e0a04 */
[----:B------:R-:W-:Y:S01]  /*0af0*/  LOP3.LUT R5, R20, R5, RZ, 0xc0, !PT ;  /* 0x0000000514057212 */ /* 0x000fe200078ec0ff */
[----:B------:R-:W-:Y:S02]  /*0b00*/  @P3 IMAD R0, R14, R12, R3 ;  /* 0x0000000c0e003224 */ /* 0x000fe400078e0203 */
[----:B------:R-:W-:Y:S02]  /*0b10*/  IMAD R11, R10, R4, R11 ;  /* 0x000000040a0b7224 */ /* 0x000fe400078e020b */
[----:B0-----:R-:W-:-:S02]  /*0b20*/  IMAD R3, R6, R21, R32 ;  /* 0x0000001506037224 */ /* 0x001fc400078e0220 */
[----:B------:R-:W-:Y:S02]  /*0b30*/  IMAD R114, R11, R114, R0 ;  /* 0x000000720b727224 */ /* 0x000fe400078e0200 */
[----:B------:R-:W-:Y:S02]  /*0b40*/  IMAD R3, R3, R24, R5 ;  /* 0x0000001803037224 */ /* 0x000fe400078e0205 */
[----:B------:R-:W-:-:S03]  /*0b50*/  IMAD.MOV.U32 R0, RZ, RZ, 0x1 ;  /* 0x00000001ff007424 */ /* 0x000fc600078e00ff */
[----:B------:R-:W-:Y:S02]  /*0b60*/  SEL R115, R3, R114, !P3 ;  /* 0x0000007203737207 */ /* 0x000fe40005800000 */
[----:B------:R-:W-:-:S07]  /*0b70*/  SEL R114, R114, R3, !P3 ;  /* 0x0000000372727207 */ /* 0x000fce0005800000 */
.L_x_4:
[----:B------:R-:W-:-:S08]  /*0b80*/  NOP ;  /* 0x0000000000007918 */ /* 0x000fd00000000000 */
[----:B------:R-:W0:Y:S02]  /*0b90*/  USETMAXREG.TRY_ALLOC.CTAPOOL UP0, 0xe8 ;  /* 0x000000e8000079c8 */ /* 0x000e240008000600 */
[----:B0-----:R-:W-:-:S13]  /*0ba0*/  PLOP3.LUT P0, PT, PT, PT, UP0, 0x80, 0x0 ;  /* 0x000000000000781c */ /* 0x001fda0003f0f008 */
[----:B------:R-:W-:Y:S05]  /*0bb0*/  @!P0 BRA `(.L_x_4) ;  /* 0xfffffffc00f08947 */ /* 0x000fea000383ffff */
[----:B------:R-:W-:Y:S01]  /*0bc0*/  ULDC.64 UR4, c[0x0][0x598] ;  /* 0x0001660000047ab9 */ /* 0x000fe20000000a00 */
[----:B------:R-:W-:Y:S01]  /*0bd0*/  ULDC.64 UR46, c[0x0][0x208] ;  /* 0x00008200002e7ab9 */ /* 0x000fe20000000a00 */
[----:B------:R-:W-:-:S04]  /*0be0*/  ISETP.NE.U32.AND P0, PT, RZ, UR4, PT ;  /* 0x00000004ff007c0c */ /* 0x000fc8000bf05070 */
[----:B------:R-:W-:-:S13]  /*0bf0*/  ISETP.NE.AND.EX P0, PT, RZ, UR5, PT, P0 ;  /* 0x00000005ff007c0c */ /* 0x000fda000bf05300 */
[----:B------:R-:W-:Y:S05]  /*0c00*/  @!P0 BRA `(.L_x_7) ;  /* 0x00000000001c8947 */ /* 0x000fea0003800000 */
[----:B------:R-:W0:Y:S02]  /*0c10*/  LDC.64 R4, c[0x0][0x598] ;  /* 0x00016600ff047b82 */ /* 0x000e240000000a00 */
[----:B0-----:R-:W2:Y:S02]  /*0c20*/  LDG.E.64 R4, desc[UR46][R4.64] ;  /* 0x0000002e04047981 */ /* 0x001ea4000c1e1b00 */
[----:B--2---:R-:W-:-:S04]  /*0c30*/  ISETP.NE.U32.AND P0, PT, R4, RZ, PT ;  /* 0x000000ff0400720c */ /* 0x004fc80003f05070 */
[----:B------:R-:W-:-:S13]  /*0c40*/  ISETP.NE.AND.EX P0, PT, R5, RZ, PT, P0 ;  /* 0x000000ff0500720c */ /* 0x000fda0003f05300 */
[----:B------:R-:W-:Y:S05]  /*0c50*/  @!P0 BRA `(.L_x_7) ;  /* 0x0000000000088947 */ /* 0x000fea0003800000 */
[----:B------:R0:W5:Y:S01]  /*0c60*/  LD.E R112, desc[UR46][R4.64] ;  /* 0x0000002e04707980 */ /* 0x000162000c101900 */
[----:B------:R-:W-:Y:S05]  /*0c70*/  BRA `(.L_x_8) ;  /* 0x0000000000247947 */ /* 0x000fea0003800000 */
.L_x_7:
[----:B------:R-:W-:Y:S02]  /*0c80*/  ULDC.64 UR4, c[0x0][0x588] ;  /* 0x0001620000047ab9 */ /* 0x000fe40000000a00 */
[----:B------:R-:W-:-:S04]  /*0c90*/  ISETP.NE.U32.AND P0, PT, RZ, UR4, PT ;  /* 0x00000004ff007c0c */ /* 0x000fc8000bf05070 */
[----:B------:R-:W-:-:S13]  /*0ca0*/  ISETP.NE.AND.EX P0, PT, RZ, UR5, PT, P0 ;  /* 0x00000005ff007c0c */ /* 0x000fda000bf05300 */
[----:B------:R-:W-:Y:S05]  /*0cb0*/  @!P0 BRA `(.L_x_9) ;  /* 0x00000000000c8947 */ /* 0x000fea0003800000 */
[----:B------:R-:W0:Y:S02]  /*0cc0*/  LDC.64 R112, c[0x0][0x588] ;  /* 0x00016200ff707b82 */ /* 0x000e240000000a00 */
[----:B0-----:R1:W5:Y:S01]  /*0cd0*/  LDG.E R112, desc[UR46][R112.64] ;  /* 0x0000002e70707981 */ /* 0x001362000c1e1900 */
[----:B------:R-:W-:Y:S05]  /*0ce0*/  BRA `(.L_x_8) ;  /* 0x0000000000087947 */ /* 0x000fea0003800000 */
.L_x_9:
[----:B------:R-:W-:Y:S02]  /*0cf0*/  ULDC UR4, c[0x0][0x580] ;  /* 0x0001600000047ab9 */ /* 0x000fe40000000800 */
[----:B------:R-:W-:-:S07]  /*0d00*/  IMAD.U32 R112, RZ, RZ, UR4 ;  /* 0x00000004ff707e24 */ /* 0x000fce000f8e00ff */
.L_x_8:
[----:B------:R-:W-:Y:S02]  /*0d10*/  ULDC.64 UR4, c[0x0][0x5a0] ;  /* 0x0001680000047ab9 */ /* 0x000fe40000000a00 */
[----:B------:R-:W-:-:S04]  /*0d20*/  ISETP.NE.U32.AND P0, PT, RZ, UR4, PT ;  /* 0x00000004ff007c0c */ /* 0x000fc8000bf05070 */
[----:B------:R-:W-:-:S13]  /*0d30*/  ISETP.NE.AND.EX P0, PT, RZ, UR5, PT, P0 ;  /* 0x00000005ff007c0c */ /* 0x000fda000bf05300 */
[----:B------:R-:W-:Y:S05]  /*0d40*/  @!P0 BRA `(.L_x_10) ;  /* 0x00000000001c8947 */ /* 0x000fea0003800000 */
[----:B0-----:R-:W0:Y:S02]  /*0d50*/  LDC.64 R4, c[0x0][0x5a0] ;  /* 0x00016800ff047b82 */ /* 0x001e240000000a00 */
[----:B0-----:R-:W2:Y:S02]  /*0d60*/  LDG.E.64 R4, desc[UR46][R4.64] ;  /* 0x0000002e04047981 */ /* 0x001ea4000c1e1b00 */
[----:B--2---:R-:W-:-:S04]  /*0d70*/  ISETP.NE.U32.AND P0, PT, R4, RZ, PT ;  /* 0x000000ff0400720c */ /* 0x004fc80003f05070 */
[----:B------:R-:W-:-:S13]  /*0d80*/  ISETP.NE.AND.EX P0, PT, R5, RZ, PT, P0 ;  /* 0x000000ff0500720c */ /* 0x000fda0003f05300 */
[----:B------:R-:W-:Y:S05]  /*0d90*/  @!P0 BRA `(.L_x_10) ;  /* 0x0000000000088947 */ /* 0x000fea0003800000 */
[----:B-1----:R0:W5:Y:S01]  /*0da0*/  LD.E R113, desc[UR46][R4.64] ;  /* 0x0000002e04717980 */ /* 0x002162000c101900 */
[----:B------:R-:W-:Y:S05]  /*0db0*/  BRA `(.L_x_11) ;  /* 0x0000000000247947 */ /* 0x000fea0003800000 */
.L_x_10:
[----:B------:R-:W-:Y:S02]  /*0dc0*/  ULDC.64 UR4, c[0x0][0x590] ;  /* 0x0001640000047ab9 */ /* 0x000fe40000000a00 */
[----:B------:R-:W-:-:S04]  /*0dd0*/  ISETP.NE.U32.AND P0, PT, RZ, UR4, PT ;  /* 0x00000004ff007c0c */ /* 0x000fc8000bf05070 */
[----:B------:R-:W-:-:S13]  /*0de0*/  ISETP.NE.AND.EX P0, PT, RZ, UR5, PT, P0 ;  /* 0x00000005ff007c0c */ /* 0x000fda000bf05300 */
[----:B------:R-:W-:Y:S05]  /*0df0*/  @!P0 BRA `(.L_x_12) ;  /* 0x00000000000c8947 */ /* 0x000fea0003800000 */
[----:B0-----:R-:W1:Y:S02]  /*0e00*/  LDC.64 R4, c[0x0][0x590] ;  /* 0x00016400ff047b82 */ /* 0x001e640000000a00 */
[----:B-1----:R1:W5:Y:S01]  /*0e10*/  LDG.E R113, desc[UR46][R4.64] ;  /* 0x0000002e04717981 */ /* 0x002362000c1e1900 */
[----:B------:R-:W-:Y:S05]  /*0e20*/  BRA `(.L_x_11) ;  /* 0x0000000000087947 */ /* 0x000fea0003800000 */
.L_x_12:
[----:B------:R-:W-:Y:S02]  /*0e30*/  ULDC UR4, c[0x0][0x584] ;  /* 0x0001610000047ab9 */ /* 0x000fe40000000800 */
[----:B-1----:R-:W-:-:S07]  /*0e40*/  IMAD.U32 R113, RZ, RZ, UR4 ;  /* 0x00000004ff717e24 */ /* 0x002fce000f8e00ff */
.L_x_11:
[----:B------:R-:W-:-:S13]  /*0e50*/  LOP3.LUT P0, RZ, R0, 0xff, RZ, 0xc0, !PT ;  /* 0x000000ff00ff7812 */ /* 0x000fda000780c0ff */
[----:B------:R-:W-:Y:S05]  /*0e60*/  @!P0 EXIT ;  /* 0x000000000000894d */ /* 0x000fea0003800000 */
[----:B------:R-:W-:Y:S01]  /*0e70*/  ULDC UR4, c[0x0][0x28c] ;  /* 0x0000a30000047ab9 */ /* 0x000fe20000000800 */
[----:B------:R-:W-:Y:S01]  /*0e80*/  LOP3.LUT R116, R19, 0x1, RZ, 0xfc, !PT ;  /* 0x0000000113747812 */ /* 0x000fe200078efcff */
[----:B------:R-:W-:Y:S01]  /*0e90*/  UIADD3 UR4, UR4, 0x7f, URZ ;  /* 0x0000007f04047890 */ /* 0x000fe2000fffe03f */
[----:B------:R-:W-:Y:S01]  /*0ea0*/  UMOV UR36, URZ ;  /* 0x0000003f00247c82 */ /* 0x000fe20008000000 */
[----:B------:R-:W-:Y:S02]  /*0eb0*/  UMOV UR37, URZ ;  /* 0x0000003f00257c82 */ /* 0x000fe40008000000 */
[----:B------:R-:W-:-:S04]  /*0ec0*/  USHF.R.S32.HI UR5, URZ, 0x1f, UR4 ;  /* 0x0000001f3f057899 */ /* 0x000fc80008011404 */
[----:B------:R-:W-:-:S04]  /*0ed0*/  ULEA.HI UR5, UR5, UR4, URZ, 0x7 ;  /* 0x0000000405057291 */ /* 0x000fc8000f8f383f */
[----:B------:R-:W-:-:S12]  /*0ee0*/  USHF.R.S32.HI UR38, URZ, 0x7, UR5 ;  /* 0x000000073f267899 */ /* 0x000fd80008011405 */
.L_x_206:
[----:B------:R-:W-:Y:S01]  /*0ef0*/  LOP3.LUT R0, R18, 0x80, RZ, 0xc0, !PT ;  /* 0x0000008012007812 */ /* 0x000fe200078ec0ff */
[----:B--2---:R-:W2:Y:S01]  /*0f00*/  S2UR UR7, SR_CgaCtaId ;  /* 0x00000000000779c3 */ /* 0x004ea20000008800 */
[----:B------:R-:W-:Y:S02]  /*0f10*/  UMOV UR6, 0x400 ;  /* 0x0000040000067882 */ /* 0x000fe40000000000 */
[----:B------:R-:W-:-:S06]  /*0f20*/  SHF.R.U32.HI R0, RZ, 0x7, R0 ;  /* 0x00000007ff007819 */ /* 0x000fcc0000011600 */
[----:B---3--:R-:W3:Y:S01]  /*0f30*/  SHFL.IDX PT, R0, R0, RZ, 0x1f ;  /* 0x00001fff00007589 */ /* 0x008ee200000e0000 */
[----:B--2---:R-:W-:Y:S01]  /*0f40*/  ULEA UR40, UR7, UR6, 0x18 ;  /* 0x0000000607287291 */ /* 0x004fe2000f8ec03f */
[----:B---3--:R-:W-:-:S13]  /*0f50*/  R2UR UR4, R0 ;  /* 0x00000000000472ca */ /* 0x008fda00000e0000 */
[----:B------:R-:W-:-:S04]  /*0f60*/  ULEA.HI UR5, UR4, UR4, URZ, 0x1 ;  /* 0x0000000404057291 */ /* 0x000fc8000f8f083f */
[----:B------:R-:W-:-:S04]  /*0f70*/  ULOP3.LUT UR5, UR5, 0x7fffe, URZ, 0xc0, !UPT ;  /* 0x0007fffe05057892 */ /* 0x000fc8000f8ec03f */
[----:B------:R-:W-:-:S03]  /*0f80*/  UIADD3 UR5, UR4, -UR5, URZ ;  /* 0x8000000504057290 */ /* 0x000fc6000fffe03f */
[----:B------:R-:W-:Y:S01]  /*0f90*/  ULDC UR4, c[0x0][0x28c] ;  /* 0x0000a30000047ab9 */ /* 0x000fe20000000800 */
[----:B------:R-:W-:Y:S01]  /*0fa0*/  ULEA UR5, UR5, UR40, 0xd ;  /* 0x0000002805057291 */ /* 0x000fe2000f8e683f */
[----:B------:R-:W-:-:S03]  /*0fb0*/  ISETP.LT.AND P0, PT, RZ, UR4, PT ;  /* 0x00000004ff007c0c */ /* 0x000fc6000bf01270 */
[----:B------:R-:W-:-:S04]  /*0fc0*/  UIADD3 UR5, UR5, 0x100, URZ ;  /* 0x0000010005057890 */ /* 0x000fc8000fffe03f */
[----:B------:R-:W-:-:S04]  /*0fd0*/  USHF.R.U32.HI UR5, URZ, 0x4, UR5 ;  /* 0x000000043f057899 */ /* 0x000fc80008011605 */
[----:B------:R-:W-:Y:S02]  /*0fe0*/  ULOP3.LUT UR39, UR5, 0x3fff, URZ, 0xc0, !UPT ;  /* 0x00003fff05277892 */ /* 0x000fe4000f8ec03f */
[----:B-1--45:R-:W-:Y:S10]  /*0ff0*/  @P0 BRA `(.L_x_13) ;  /* 0x0000000000400947 */ /* 0x032ff40003800000 */
[----:B------:R-:W-:Y:S01]  /*1000*/  MOV R0, 0x0 ;  /* 0x0000000000007802 */ /* 0x000fe20000000f00 */
[----:B------:R-:W-:Y:S01]  /*1010*/  ULDC.64 UR4, c[0x4][0x68] ;  /* 0x01001a0000047ab9 */ /* 0x000fe20000000a00 */
[----:B------:R-:W-:Y:S01]  /*1020*/  ULDC.64 UR6, c[0x4][0x8] ;  /* 0x0100020000067ab9 */ /* 0x000fe20000000a00 */
[----:B01----:R-:W-:Y:S01]  /*1030*/  IMAD.U32 R4, RZ, RZ, UR4 ;  /* 0x00000004ff047e24 */ /* 0x003fe2000f8e00ff */
[----:B------:R0:W1:Y:S01]  /*1040*/  LDC.64 R14, c[0x4][R0] ;  /* 0x01000000000e7b82 */ /* 0x0000620000000a00 */
[----:B------:R-:W-:Y:S01]  /*1050*/  IMAD.U32 R5, RZ, RZ, UR5 ;  /* 0x00000005ff057e24 */ /* 0x000fe2000f8e00ff */
[----:B------:R-:W-:Y:S01]  /*1060*/  ULDC.64 UR4, c[0x4][0x70] ;  /* 0x01001c0000047ab9 */ /* 0x000fe20000000a00 */
[----:B------:R-:W-:Y:S02]  /*1070*/  IMAD.U32 R10, RZ, RZ, UR6 ;  /* 0x00000006ff0a7e24 */ /* 0x000fe4000f8e00ff */
[----:B------:R-:W-:Y:S02]  /*1080*/  IMAD.U32 R6, RZ, RZ, UR4 ;  /* 0x00000004ff067e24 */ /* 0x000fe4000f8e00ff */
[----:B------:R-:W-:-:S02]  /*1090*/  IMAD.U32 R7, RZ, RZ, UR5 ;  /* 0x00000005ff077e24 */ /* 0x000fc4000f8e00ff */
[----:B------:R-:W-:Y:S02]  /*10a0*/  IMAD.U32 R11, RZ, RZ, UR7 ;  /* 0x00000007ff0b7e24 */ /* 0x000fe4000f8e00ff */
[----:B------:R-:W-:Y:S02]  /*10b0*/  IMAD.MOV.U32 R8, RZ, RZ, 0x1e1 ;  /* 0x000001e1ff087424 */ /* 0x000fe400078e00ff */
[----:B------:R-:W-:Y:S02]  /*10c0*/  IMAD.MOV.U32 R12, RZ, RZ, 0x1 ;  /* 0x00000001ff0c7424 */ /* 0x000fe400078e00ff */
[----:B0-----:R-:W-:-:S07]  /*10d0*/  IMAD.MOV.U32 R13, RZ, RZ, RZ ;  /* 0x000000ffff0d7224 */ /* 0x001fce00078e00ff */
[----:B------:R-:W-:-:S07]  /*10e0*/  LEPC R20, `(.L_x_13) ;  /* 0x000000001014794e */ /* 0x000fce0000000000 */
[----:B-1---5:R-:W-:Y:S05]  /*10f0*/  CALL.ABS.NOINC R14 ;  /* 0x000000000e007343 */ /* 0x022fea0003c00000 */
.L_x_13:
[----:B------:R-:W-:-:S13]  /*1100*/  ISETP.NE.AND P0, PT, R116, 0x3, PT ;  /* 0x000000037400780c */ /* 0x000fda0003f05270 */
[----:B------:R-:W-:Y:S05]  /*1110*/  @!P0 BRA `(.L_x_14) ;  /* 0x0000000000048947 */ /* 0x000fea0003800000 */
[----:B------:R-:W-:Y:S01]  /*1120*/  BPT.TRAP 0x1 ;  /* 0x000000040000795c */ /* 0x000fe20000300000 */
.L_x_14:
[----:B------:R-:W-:Y:S02]  /*1130*/  IMAD.U32 R3, RZ, RZ, UR37 ;  /* 0x00000025ff037e24 */ /* 0x000fe4000f8e00ff */
[----:B------:R-:W-:-:S03]  /*1140*/  IMAD.U32 R0, RZ, RZ, UR36 ;  /* 0x00000024ff007e24 */ /* 0x000fc6000f8e00ff */
[----:B------:R-:W-:Y:S02]  /*1150*/  LEA R3, R3, UR40, 0x3 ;  /* 0x0000002803037c11 */ /* 0x000fe4000f8e18ff */
[----:B------:R-:W-:-:S04]  /*1160*/  SHF.L.U32 R0, R0, 0x1f, RZ ;  /* 0x0000001f00007819 */ /* 0x000fc800000006ff */
[----:B------:R2:W3:Y:S01]  /*1170*/  SYNCS.PHASECHK.TRANS64.TRYWAIT P1, [R3+URZ], R0 ;  /* 0x00000000030075a7 */ /* 0x0004e2000802017f */
[----:B------:R-:W-:Y:S05]  /*1180*/  @!P0 BRA `(.L_x_15) ;  /* 0x0000000000048947 */ /* 0x000fea0003800000 */
[----:B------:R-:W-:Y:S01]  /*1190*/  BPT.TRAP 0x1 ;  /* 0x000000040000795c */ /* 0x000fe20000300000 */
.L_x_15:
[----:B---3--:R-:W-:Y:S05]  /*11a0*/  @P1 BRA `(.L_x_16) ;  /* 0x0000000000081947 */ /* 0x008fea0003800000 */
[----:B------:R-:W3:Y:S02]  /*11b0*/  SYNCS.PHASECHK.TRANS64.TRYWAIT P1, [R3+URZ], R0 ;  /* 0x00000000030075a7 */ /* 0x000ee4000802017f */
[----:B---3--:R-:W-:Y:S05]  /*11c0*/  @!P1 BRA `(.L_x_17) ;  /* 0x000000c400949947 */ /* 0x008fea0003800000 */
.L_x_16:
[----:B------:R-:W-:-:S04]  /*11d0*/  UISETP.LT.AND UP0, UPT, UR38, 0x1, UPT ;  /* 0x000000012600788c */ /* 0x000fc8000bf01270 */
[----:B------:R-:W-:-:S04]  /*11e0*/  USEL UR4, UR38, 0x1, UP0 ;  /* 0x0000000126047887 */ /* 0x000fc80008000000 */
[----:B------:R-:W-:-:S06]  /*11f0*/  UIADD3 UR4, UR38, -UR4, URZ ;  /* 0x8000000426047290 */ /* 0x000fcc000fffe03f */
[----:B--23--:R-:W-:Y:S01]  /*1200*/  IMAD.U32 R0, RZ, RZ, UR4 ;  /* 0x00000004ff007e24 */ /* 0x00cfe2000f8e00ff */
[----:B------:R-:W-:Y:S05]  /*1210*/  WARPSYNC.ALL ;  /* 0x0000000000007948 */ /* 0x000fea0003800000 */
[----:B------:R-:W-:Y:S01]  /*1220*/  ISETP.GE.AND P1, PT, R0, 0x1, PT ;  /* 0x000000010000780c */ /* 0x000fe20003f26270 */
[----:B------:R-:W-:Y:S01]  /*1230*/  UIADD3 UR5, UR40, 0x10100, URZ ;  /* 0x0001010028057890 */ /* 0x000fe2000fffe03f */
[----:B------:R-:W-:Y:S01]  /*1240*/  WARPGROUP.ARRIVE ;  /* 0x00000000000079c5 */ /* 0x000fe20000000000 */
[----:B------:R-:W-:Y:S02]  /*1250*/  ULOP3.LUT UR4, UR39, 0x10000, URZ, 0xfc, !UPT ;  /* 0x0001000027047892 */ /* 0x000fe4000f8efc3f */
[----:B------:R-:W-:-:S02]  /*1260*/  USHF.R.U32.HI UR5, URZ, 0x4, UR5 ;  /* 0x000000043f057899 */ /* 0x000fc40008011605 */
[----:B------:R-:W-:Y:S02]  /*1270*/  ULEA UR44, UR37, UR4, 0xb ;  /* 0x00000004252c7291 */ /* 0x000fe4000f8e583f */
[----:B------:R-:W-:Y:S01]  /*1280*/  ULOP3.LUT UR5, UR5, 0x3fff, URZ, 0xc0, !UPT ;  /* 0x00003fff05057892 */ /* 0x000fe2000f8ec03f */
[----:B------:R-:W-:Y:S01]  /*1290*/  UMOV UR9, 0x40000040 ;  /* 0x4000004000097882 */ /* 0x000fe20000000000 */
[----:B------:R-:W-:Y:S02]  /*12a0*/  UMOV UR11, 0x40000040 ;  /* 0x40000040000b7882 */ /* 0x000fe40000000000 */
[----:B------:R-:W-:Y:S01]  /*12b0*/  ULOP3.LUT UR5, UR5, 0x10000, URZ, 0xfc, !UPT ;  /* 0x0001000005057892 */ /* 0x000fe2000f8efc3f */
[----:B------:R-:W-:Y:S01]  /*12c0*/  UMOV UR8, UR44 ;  /* 0x0000002c00087c82 */ /* 0x000fe20008000000 */
[----:B------:R-:W-:Y:S02]  /*12d0*/  UMOV UR13, UR9 ;  /* 0x00000009000d7c82 */ /* 0x000fe40008000000 */
[----:B------:R-:W-:Y:S01]  /*12e0*/  UIMAD UR6, UR37, 0xb00, UR5 ;  /* 0x00000b00250678a4 */ /* 0x000fe2000f8e0205 */
[----:B------:R-:W-:Y:S01]  /*12f0*/  UMOV UR12, UR8 ;  /* 0x00000008000c7c82 */ /* 0x000fe20008000000 */
[----:B------:R-:W-:-:S02]  /*1300*/  UMOV UR15, 0x40000040 ;  /* 0x40000040000f7882 */ /* 0x000fc40000000000 */
[----:B------:R-:W-:Y:S02]  /*1310*/  UIADD3 UR7, UR6, 0x80, URZ ;  /* 0x0000008006077890 */ /* 0x000fe4000fffe03f */
[----:B------:R-:W-:Y:S02]  /*1320*/  UIADD3 UR14, UR6, 0x100, URZ ;  /* 0x00000100060e7890 */ /* 0x000fe4000fffe03f */
[----:B------:R-:W-:Y:S01]  /*1330*/  UMOV UR10, UR6 ;  /* 0x00000006000a7c82 */ /* 0x000fe20008000000 */
[----:B------:R-:W-:Y:S01]  /*1340*/  UIADD3 UR18, UR6, 0x180, URZ ;  /* 0x0000018006127890 */ /* 0x000fe2000fffe03f */
[----:B------:R-:W-:Y:S01]  /*1350*/  HGMMA.64x16x16.F32.BF16 R104, gdesc[UR8], RZ, !UPT, gsb0 ;  /* 0x00200000086879f0 */ /* 0x000fe2000c0018ff */
[----:B------:R-:W-:Y:S01]  /*1360*/  UMOV UR10, UR7 ;  /* 0x00000007000a7c82 */ /* 0x000fe20008000000 */
[----:B------:R-:W-:Y:S01]  /*1370*/  UMOV UR11, 0x40000040 ;  /* 0x40000040000b7882 */ /* 0x000fe20000000000 */
[----:B------:R-:W-:Y:S01]  /*1380*/  UMOV UR16, UR8 ;  /* 0x0000000800107c82 */ /* 0x000fe20008000000 */
[----:B------:R-:W-:Y:S01]  /*1390*/  UMOV UR17, UR9 ;  /* 0x0000000900117c82 */ /* 0x000fe20008000000 */
[----:B------:R-:W-:Y:S01]  /*13a0*/  UMOV UR19, 0x40000040 ;  /* 0x4000004000137882 */ /* 0x000fe20000000000 */
[----:B------:R-:W-:Y:S01]  /*13b0*/  UIADD3 UR22, UR6, 0x200, URZ ;  /* 0x0000020006167890 */ /* 0x000fe2000fffe03f */
        /* <DEDUP_REMOVED lines=20> */
[----:B------:R-:W-:-:S02]  /*1500*/  WARPGROUP.DEPBAR.LE gsb0, 0x0 ;  /* 0x00008000000079c5 */ /* 0x000fc40000010000 */
[----:B------:R-:W-:-:S06]  /*1510*/  WARPGROUP.ARRIVE ;  /* 0x00000000000079c5 */ /* 0x000fcc0000000000 */
[----:B------:R-:W-:Y:S01]  /*1520*/  HGMMA.64x16x16.F32.BF16 R96, gdesc[UR8], RZ, !UPT, gsb0 ;  /* 0x00200000086079f0 */ /* 0x000fe2000c0018ff */
[----:B------:R-:W-:Y:S01]  /*1530*/  UIADD3 UR10, UR6, 0x480, URZ ;  /* 0x00000480060a7890 */ /* 0x000fe2000fffe03f */
[----:B------:R-:W-:Y:S01]  /*1540*/  UMOV UR11, 0x40000040 ;  /* 0x40000040000b7882 */ /* 0x000fe20000000000 */
[----:B------:R-:W-:Y:S02]  /*1550*/  WARPGROUP.DEPBAR.LE gsb0, 0x0 ;  /* 0x00008000000079c5 */ /* 0x000fe40000010000 */
        /* <DEDUP_REMOVED lines=37> */
[----:B------:R-:W-:Y:S01]  /*17b0*/  UMOV UR10, UR7 ;  /* 0x00000007000a7c82 */ /* 0x000fe20008000000 */
[----:B------:R-:W-:Y:S01]  /*17c0*/  UMOV UR11, 0x40000040 ;  /* 0x40000040000b7882 */ /* 0x000fe20000000000 */
[----:B------:R-:W-:Y:S01]  /*17d0*/  UIADD3 UR7, UR6, 0x82, URZ ;  /* 0x0000008206077890 */ /* 0x000fe2000fffe03f */
[----:B------:R-:W-:Y:S02]  /*17e0*/  WARPGROUP.DEPBAR.LE gsb0, 0x0 ;  /* 0x00008000000079c5 */ /* 0x000fe40000010000 */
[----:B------:R-:W-:-:S06]  /*17f0*/  WARPGROUP.ARRIVE ;  /* 0x00000000000079c5 */ /* 0x000fcc0000000000 */
[----:B------:R-:W-:Y:S01]  /*1800*/  HGMMA.64x16x16.F32.BF16 R24, gdesc[UR8], RZ, !UPT, gsb0 ;  /* 0x00200000081879f0 */ /* 0x000fe2000c0018ff */
[----:B------:R-:W-:Y:S02]  /*1810*/  UIADD3 UR8, UR44, 0x2, URZ ;  /* 0x000000022c087890 */ /* 0x000fe4000fffe03f */
[----:B------:R-:W-:Y:S01]  /*1820*/  UIADD3 UR10, UR6, 0x2, URZ ;  /* 0x00000002060a7890 */ /* 0x000fe2000fffe03f */
[----:B------:R-:W-:Y:S01]  /*1830*/  UMOV UR9, 0x40000040 ;  /* 0x4000004000097882 */ /* 0x000fe20000000000 */
[----:B------:R-:W-:Y:S01]  /*1840*/  UMOV UR11, 0x40000040 ;  /* 0x40000040000b7882 */ /* 0x000fe20000000000 */
[----:B------:R-:W-:Y:S02]  /*1850*/  UMOV UR13, UR9 ;  /* 0x00000009000d7c82 */ /* 0x000fe40008000000 */
[----:B------:R-:W-:Y:S01]  /*1860*/  UMOV UR12, UR8 ;  /* 0x00000008000c7c82 */ /* 0x000fe20008000000 */
        /* <DEDUP_REMOVED lines=12> */
[----:B------:R-:W-:-:S02]  /*1930*/  WARPGROUP.DEPBAR.LE gsb0, 0x0 ;  /* 0x00008000000079c5 */ /* 0x000fc40000010000 */
[----:B------:R-:W-:-:S06]  /*1940*/  WARPGROUP.ARRIVE ;  /* 0x00000000000079c5 */ /* 0x000fcc0000000000 */
[----:B------:R-:W-:Y:S01]  /*1950*/  HGMMA.64x16x16.F32.BF16 R104, gdesc[UR8], R104, gsb0 ;  /* 0x00200000086879f0 */ /* 0x000fe20008001868 */
[----:B------:R-:W-:Y:S01]  /*1960*/  UMOV UR10, UR7 ;  /* 0x00000007000a7c82 */ /* 0x000fe20008000000 */
[----:B------:R-:W-:Y:S01]  /*1970*/  UMOV UR11, 0x40000040 ;  /* 0x40000040000b7882 */ /* 0x000fe20000000000 */
[----:B------:R-:W-:Y:S01]  /*1980*/  UIADD3 UR7, UR6, 0x502, URZ ;  /* 0x0000050206077890 */ /* 0x000fe2000fffe03f */
[----:B------:R-:W-:Y:S02]  /*1990*/  WARPGROUP.DEPBAR.LE gsb0, 0x0 ;  /* 0x00008000000079c5 */ /* 0x000fe40000010000 */
[----:B------:R-:W-:-:S06]  /*19a0*/  WARPGROUP.ARRIVE ;  /* 0x00000000000079c5 */ /* 0x000fcc0000000000 */
[----:B------:R-:W-:Y:S01]  /*19b0*/  HGMMA.64x16x16.F32.BF16 R96, gdesc[UR8], R96, gsb0 ;  /* 0x00200000086079f0 */ /* 0x000fe20008001860 */
[----:B------:R-:W-:Y:S01]  /*19c0*/  UIADD3 UR10, UR6, 0x482, URZ ;  /* 0x00000482060a7890 */ /* 0x000fe2000fffe03f */
[----:B------:R-:W-:Y:S01]  /*19d0*/  UMOV UR11, 0x40000040 ;  /* 0x40000040000b7882 */ /* 0x000fe20000000000 */
        /* <DEDUP_REMOVED lines=432> */
[----:B------:R-:W-:Y:S02]  /*34e0*/  WARPGROUP.DEPBAR.LE gsb0, 0x0 ;  /* 0x00008000000079c5 */ /* 0x000fe40000010000 */
[----:B------:R-:W-:-:S06]  /*34f0*/  WARPGROUP.ARRIVE ;  /* 0x00000000000079c5 */ /* 0x000fcc0000000000 */
[----:B------:R-:W-:Y:S01]  /*3500*/  HGMMA.64x16x16.F32.BF16 R96, gdesc[UR8], R96, gsb0 ;  /* 0x00200000086079f0 */ /* 0x000fe20008001860 */
[----:B------:R-:W-:Y:S01]  /*3510*/  UIADD3 UR10, UR6, 0xa06, URZ ;  /* 0x00000a06060a7890 */ /* 0x000fe2000fffe03f */
[----:B------:R-:W-:Y:S01]  /*3520*/  UMOV UR11, 0x40000040 ;  /* 0x40000040000b7882 */ /* 0x000fe20000000000 */
[----:B------:R-:W-:Y:S01]  /*3530*/  UIADD3 UR6, UR6, 0xa86, URZ ;  /* 0x00000a8606067890 */ /* 0x000fe2000fffe03f */
[----:B------:R-:W-:Y:S02]  /*3540*/  WARPGROUP.DEPBAR.LE gsb0, 0x0 ;  /* 0x00008000000079c5 */ /* 0x000fe40000010000 */
[----:B------:R-:W-:-:S06]  /*3550*/  WARPGROUP.ARRIVE ;  /* 0x00000000000079c5 */ /* 0x000fcc0000000000 */
[----:B------:R-:W-:Y:S03]  /*3560*/  HGMMA.64x16x16.F32.BF16 R88, gdesc[UR12], R88, gsb0 ;  /* 0x002000000c5879f0 */ /* 0x000fe60008001858 */
        /* <DEDUP_REMOVED lines=20> */
[----:B------:R-:W-:Y:S01]  /*36b0*/  HGMMA.64x16x16.F32.BF16 R32, gdesc[UR8], R32, gsb0 ;  /* 0x00200000082079f0 */ /* 0x000fe20008001820 */
[----:B------:R-:W-:Y:S01]  /*36c0*/  UMOV UR10, UR6 ;  /* 0x00000006000a7c82 */ /* 0x000fe20008000000 */
[----:B------:R-:W-:Y:S01]  /*36d0*/  UMOV UR11, 0x40000040 ;  /* 0x40000040000b7882 */ /* 0x000fe20000000000 */
[----:B------:R-:W-:Y:S02]  /*36e0*/  WARPGROUP.DEPBAR.LE gsb0, 0x0 ;  /* 0x00008000000079c5 */ /* 0x000fe40000010000 */
[----:B------:R-:W-:-:S06]  /*36f0*/  WARPGROUP.ARRIVE ;  /* 0x00000000000079c5 */ /* 0x000fcc0000000000 */
[----:B------:R-:W-:Y:S03]  /*3700*/  HGMMA.64x16x16.F32.BF16 R24, gdesc[UR8], R24, gsb0 ;  /* 0x00200000081879f0 */ /* 0x000fe60008001818 */
[----:B------:R-:W-:Y:S02]  /*3710*/  WARPGROUP.DEPBAR.LE gsb0, 0x0 ;  /* 0x00008000000079c5 */ /* 0x000fe40000010000 */
[----:B------:R-:W-:Y:S05]  /*3720*/  @!P1 BRA `(.L_x_18) ;  /* 0x0000002400509947 */ /* 0x000fea0003800000 */
[----:B------:R-:W-:-:S04]  /*3730*/  UIADD3 UR6, UR37, 0x1, URZ ;  /* 0x0000000125067890 */ /* 0x000fc8000fffe03f */
[----:B------:R-:W-:-:S04]  /*3740*/  UISETP.NE.AND UP0, UPT, UR6, 0x2, UPT ;  /* 0x000000020600788c */ /* 0x000fc8000bf05270 */
[----:B------:R-:W-:Y:S02]  /*3750*/  USEL UR7, URZ, 0x1, UP0 ;  /* 0x000000013f077887 */ /* 0x000fe40008000000 */
[----:B------:R-:W-:Y:S02]  /*3760*/  USEL UR6, UR6, URZ, UP0 ;  /* 0x0000003f06067287 */ /* 0x000fe40008000000 */
[----:B------:R-:W-:-:S06]  /*3770*/  ULOP3.LUT UR7, UR36, UR7, URZ, 0x3c, !UPT ;  /* 0x0000000724077292 */ /* 0x000fcc000f8e3c3f */
[----:B01----:R-:W-:Y:S01]  /*3780*/  IMAD.U32 R5, RZ, RZ, UR7 ;  /* 0x00000007ff057e24 */ /* 0x003fe2000f8e00ff */
[----:B------:R-:W-:-:S06]  /*3790*/  UMOV UR7, UR37 ;  /* 0x0000002500077c82 */ /* 0x000fcc0008000000 */
.L_x_25:
[----:B01----:R-:W-:Y:S05]  /*37a0*/  @!P0 BRA `(.L_x_19) ;  /* 0x0000000000048947 */ /* 0x003fea0003800000 */
[----:B------:R-:W-:Y:S01]  /*37b0*/  BPT.TRAP 0x1 ;  /* 0x000000040000795c */ /* 0x000fe20000300000 */
.L_x_19:
[----:B------:R-:W0:Y:S01]  /*37c0*/  S2UR UR9, SR_CgaCtaId ;  /* 0x00000000000979c3 */ /* 0x000e220000008800 */
[----:B------:R-:W-:Y:S01]  /*37d0*/  UMOV UR8, 0x400 ;  /* 0x0000040000087882 */ /* 0x000fe20000000000 */
[----:B------:R-:W-:Y:S01]  /*37e0*/  SHF.L.U32 R3, R5, 0x1f, RZ ;  /* 0x0000001f05037819 */ /* 0x000fe200000006ff */
[----:B0-----:R-:W-:-:S04]  /*37f0*/  ULEA UR8, UR9, UR8, 0x18 ;  /* 0x0000000809087291 */ /* 0x001fc8000f8ec03f */
[----:B------:R-:W-:-:S09]  /*3800*/  ULEA UR9, UR6, UR8, 0x3 ;  /* 0x0000000806097291 */ /* 0x000fd2000f8e183f */
[----:B------:R0:W1:Y:S01]  /*3810*/  SYNCS.PHASECHK.TRANS64.TRYWAIT P1, [UR9], R3 ;  /* 0x00000003ff0075a7 */ /* 0x0000620008020149 */
[----:B------:R-:W-:Y:S05]  /*3820*/  @!P0 BRA `(.L_x_20) ;  /* 0x0000000000048947 */ /* 0x000fea0003800000 */
[----:B------:R-:W-:Y:S01]  /*3830*/  BPT.TRAP 0x1 ;  /* 0x000000040000795c */ /* 0x000fe20000300000 */
.L_x_20:
[----:B-1----:R-:W-:Y:S05]  /*3840*/  @P1 BRA `(.L_x_21) ;  /* 0x0000000000081947 */ /* 0x002fea0003800000 */
[----:B------:R-:W1:Y:S02]  /*3850*/  SYNCS.PHASECHK.TRANS64.TRYWAIT P1, [UR9], R3 ;  /* 0x00000003ff0075a7 */ /* 0x000e640008020149 */
[----:B-1----:R-:W-:Y:S05]  /*3860*/  @!P1 BRA `(.L_x_22) ;  /* 0x000000a000009947 */ /* 0x002fea0003800000 */
.L_x_21:
[----:B------:R-:W-:Y:S01]  /*3870*/  ULEA UR12, UR6, UR4, 0xb ;  /* 0x00000004060c7291 */ /* 0x000fe2000f8e583f */
[----:B------:R-:W-:Y:S01]  /*3880*/  WARPGROUP.ARRIVE ;  /* 0x00000000000079c5 */ /* 0x000fe20000000000 */
[----:B------:R-:W-:Y:S01]  /*3890*/  UIMAD UR10, UR6, 0xb00, UR5 ;  /* 0x00000b00060a78a4 */ /* 0x000fe2000f8e0205 */
[----:B------:R-:W-:Y:S01]  /*38a0*/  UMOV UR13, 0x40000040 ;  /* 0x40000040000d7882 */ /* 0x000fe20000000000 */
[----:B------:R-:W-:Y:S02]  /*38b0*/  UMOV UR15, 0x40000040 ;  /* 0x40000040000f7882 */ /* 0x000fe40000000000 */
[----:B------:R-:W-:Y:S01]  /*38c0*/  UIADD3 UR18, UR10, 0x80, URZ ;  /* 0x000000800a127890 */ /* 0x000fe2000fffe03f */
[----:B------:R-:W-:Y:S02]  /*38d0*/  UMOV UR16, UR12 ;  /* 0x0000000c00107c82 */ /* 0x000fe40008000000 */
[----:B------:R-:W-:Y:S01]  /*38e0*/  UMOV UR14, UR10 ;  /* 0x0000000a000e7c82 */ /* 0x000fe20008000000 */
[----:B------:R-:W-:Y:S01]  /*38f0*/  UMOV UR17, UR13 ;  /* 0x0000000d00117c82 */ /* 0x000fe20008000000 */
[----:B------:R-:W-:Y:S01]  /*3900*/  HGMMA.64x16x16.F32.BF16 R104, gdesc[UR12], R104, gsb0 ;  /* 0x002000000c6879f0 */ /* 0x000fe20008001868 */
[----:B------:R-:W-:Y:S01]  /*3910*/  UMOV UR19, 0x40000040 ;  /* 0x4000004000137882 */ /* 0x000fe20000000000 */
[----:B------:R-:W-:-:S02]  /*3920*/  UIADD3 UR9, UR10, 0x100, URZ ;  /* 0x000001000a097890 */ /* 0x000fc4000fffe03f */
[----:B------:R-:W-:Y:S02]  /*3930*/  UIADD3 UR11, UR10, 0x180, URZ ;  /* 0x000001800a0b7890 */ /* 0x000fe4000fffe03f */
[----:B------:R-:W-:Y:S01]  /*3940*/  UIADD3 UR14, UR10, 0x200, URZ ;  /* 0x000002000a0e7890 */ /* 0x000fe2000fffe03f */
[----:B------:R-:W-:Y:S01]  /*3950*/  UMOV UR15, 0x40000040 ;  /* 0x40000040000f7882 */ /* 0x000fe20000000000 */
[----:B------:R-:W-:Y:S02]  /*3960*/  WARPGROUP.DEPBAR.LE gsb0, 0x0 ;  /* 0x00008000000079c5 */ /* 0x000fe40000010000 */
[----:B------:R-:W-:-:S06]  /*3970*/  WARPGROUP.ARRIVE ;  /* 0x00000000000079c5 */ /* 0x000fcc0000000000 */
[----:B------:R-:W-:Y:S01]  /*3980*/  HGMMA.64x16x16.F32.BF16 R96, gdesc[UR16], R96, gsb0 ;  /* 0x00200000106079f0 */ /* 0x000fe20008001860 */
[----:B------:R-:W-:Y:S01]  /*3990*/  UMOV UR16, UR12 ;  /* 0x0000000c00107c82 */ /* 0x000fe20008000000 */
[----:B------:R-:W-:Y:S01]  /*39a0*/  UMOV UR17, UR13 ;  /* 0x0000000d00117c82 */ /* 0x000fe20008000000 */
[----:B------:R-:W-:Y:S01]  /*39b0*/  UMOV UR18, UR9 ;  /* 0x0000000900127c82 */ /* 0x000fe20008000000 */
[----:B------:R-:W-:Y:S01]  /*39c0*/  UMOV UR19, 0x40000040 ;  /* 0x4000004000137882 */ /* 0x000fe20000000000 */
[----:B------:R-:W-:Y:S01]  /*39d0*/  UIADD3 UR9, UR10, 0x280, URZ ;  /* 0x000002800a097890 */ /* 0x000fe2000fffe03f */
        /* <DEDUP_REMOVED lines=63> */
[----:B------:R-:W-:Y:S02]  /*3dd0*/  UIADD3 UR13, UR10, 0x182, URZ ;  /* 0x000001820a0d7890 */ /* 0x000fe4000fffe03f */
        /* <DEDUP_REMOVED lines=443> */
[----:B------:R-:W-:Y:S02]  /*5990*/  UIADD3 UR16, UR10, 0xa06, URZ ;  /* 0x00000a060a107890 */ /* 0x000fe4000fffe03f */
[----:B------:R-:W-:Y:S01]  /*59a0*/  UIADD3 UR10, UR10, 0xa86, URZ ;  /* 0x00000a860a0a7890 */ /* 0x000fe2000fffe03f */
[----:B------:R-:W-:Y:S02]  /*59b0*/  WARPGROUP.DEPBAR.LE gsb0, 0x0 ;  /* 0x00008000000079c5 */ /* 0x000fe40000010000 */
[----:B------:R-:W-:-:S06]  /*59c0*/  WARPGROUP.ARRIVE ;  /* 0x00000000000079c5 */ /* 0x000fcc0000000000 */
[----:B------:R-:W-:Y:S01]  /*59d0*/  HGMMA.64x16x16.F32.BF16 R56, gdesc[UR12], R56, gsb0 ;  /* 0x002000000c3879f0 */ /* 0x000fe20008001838 */
[----:B------:R-:W-:Y:S01]  /*59e0*/  UMOV UR14, UR9 ;  /* 0x00000009000e7c82 */ /* 0x000fe20008000000 */
[----:B------:R-:W-:Y:S01]  /*59f0*/  UMOV UR15, 0x40000040 ;  /* 0x40000040000f7882 */ /* 0x000fe20000000000 */
        /* <DEDUP_REMOVED lines=20> */
[----:B------:R-:W-:Y:S01]  /*5b40*/  BPT.TRAP 0x1 ;  /* 0x000000040000795c */ /* 0x000fe20000300000 */
.L_x_23:
[----:B------:R-:W-:Y:S01]  /*5b50*/  ULEA UR8, UR7, UR8, 0x3 ;  /* 0x0000000807087291 */ /* 0x000fe2000f8e183f */
[----:B------:R-:W-:-:S03]  /*5b60*/  ISETP.GT.U32.AND P1, PT, R19, 0x1, PT ;  /* 0x000000011300780c */ /* 0x000fc60003f24070 */
[----:B------:R-:W-:-:S04]  /*5b70*/  UIADD3 UR8, UR8, 0x10, URZ ;  /* 0x0000001008087890 */ /* 0x000fc8000fffe03f */
[----:B------:R-:W-:-:S09]  /*5b80*/  UPRMT UR8, URZ, 0x654, UR8 ;  /* 0x000006543f087896 */ /* 0x000fd20008000008 */
[----:B------:R-:W-:Y:S01]  /*5b90*/  SYNCS.ARRIVE.TRANS64.RED.A1T0 RZ, [UR8], RZ ;  /* 0x000000ffffff79a7 */ /* 0x000fe20008100408 */
[----:B------:R-:W-:Y:S05]  /*5ba0*/  @P1 BRA `(.L_x_24) ;  /* 0x0000000000041947 */ /* 0x000fea0003800000 */
[----:B------:R-:W-:Y:S01]  /*5bb0*/  BPT.TRAP 0x1 ;  /* 0x000000040000795c */ /* 0x000fe20000300000 */
.L_x_24:
[----:B------:R-:W-:Y:S01]  /*5bc0*/  UIADD3 UR6, UR6, 0x1, URZ ;  /* 0x0000000106067890 */ /* 0x000fe2000fffe03f */
[C---:B------:R-:W-:Y:S01]  /*5bd0*/  ISETP.GT.AND P1, PT, R0.reuse, 0x1, PT ;  /* 0x000000010000780c */ /* 0x040fe20003f24270 */
[----:B------:R-:W-:Y:S01]  /*5be0*/  UIADD3 UR7, UR7, 0x1, URZ ;  /* 0x0000000107077890 */ /* 0x000fe2000fffe03f */
[----:B------:R-:W-:Y:S01]  /*5bf0*/  VIADD R0, R0, 0xffffffff ;  /* 0xffffffff00007836 */ /* 0x000fe20000000000 */
[----:B------:R-:W-:Y:S02]  /*5c00*/  UISETP.NE.AND UP0, UPT, UR6, 0x2, UPT ;  /* 0x000000020600788c */ /* 0x000fe4000bf05270 */
[----:B------:R-:W-:Y:S02]  /*5c10*/  UISETP.NE.AND UP1, UPT, UR7, 0x2, UPT ;  /* 0x000000020700788c */ /* 0x000fe4000bf25270 */
[----:B------:R-:W-:Y:S02]  /*5c20*/  USEL UR8, URZ, 0x1, UP0 ;  /* 0x000000013f087887 */ /* 0x000fe40008000000 */
[----:B------:R-:W-:-:S02]  /*5c30*/  USEL UR6, UR6, URZ, UP0 ;  /* 0x0000003f06067287 */ /* 0x000fc40008000000 */
[----:B------:R-:W-:Y:S02]  /*5c40*/  USEL UR7, UR7, URZ, UP1 ;  /* 0x0000003f07077287 */ /* 0x000fe40008800000 */
[----:B------:R-:W-:Y:S01]  /*5c50*/  LOP3.LUT R5, R5, UR8, RZ, 0x3c, !PT ;  /* 0x0000000805057c12 */ /* 0x000fe2000f8e3cff */
[----:B------:R-:W-:Y:S09]  /*5c60*/  @P1 BRA `(.L_x_25) ;  /* 0xffffffd800cc1947 */ /* 0x000ff2000383ffff */
.L_x_18:
[----:B------:R-:W2:Y:S02]  /*5c70*/  LDC R0, c[0x0][0x28c] ;  /* 0x0000a300ff007b82 */ /* 0x000ea40000000800 */
[----:B--2---:R-:W-:-:S13]  /*5c80*/  ISETP.GE.AND P1, PT, R0, 0x1, PT ;  /* 0x000000010000780c */ /* 0x004fda0003f26270 */
[----:B------:R-:W-:Y:S05]  /*5c90*/  @!P1 BRA `(.L_x_26) ;  /* 0x0000000000409947 */ /* 0x000fea0003800000 */
[----:B------:R-:W-:Y:S05]  /*5ca0*/  @!P0 BRA `(.L_x_27) ;  /* 0x0000000000048947 */ /* 0x000fea0003800000 */
[----:B------:R-:W-:Y:S01]  /*5cb0*/  BPT.TRAP 0x1 ;  /* 0x000000040000795c */ /* 0x000fe20000300000 */
.L_x_27:
[----:B------:R-:W2:Y:S01]  /*5cc0*/  S2UR UR6, SR_CgaCtaId ;  /* 0x00000000000679c3 */ /* 0x000ea20000008800 */
[----:B------:R-:W-:Y:S01]  /*5cd0*/  UISETP.LT.AND UP0, UPT, UR38, 0x1, UPT ;  /* 0x000000012600788c */ /* 0x000fe2000bf01270 */
[----:B------:R-:W-:Y:S01]  /*5ce0*/  ISETP.GT.U32.AND P0, PT, R19, 0x1, PT ;  /* 0x000000011300780c */ /* 0x000fe20003f04070 */
[----:B------:R-:W-:Y:S02]  /*5cf0*/  UMOV UR5, 0x400 ;  /* 0x0000040000057882 */ /* 0x000fe40000000000 */
[----:B------:R-:W-:-:S04]  /*5d00*/  USEL UR4, UR38, 0x1, UP0 ;  /* 0x0000000126047887 */ /* 0x000fc80008000000 */
[----:B------:R-:W-:-:S04]  /*5d10*/  UIADD3 UR4, UR37, UR38, -UR4 ;  /* 0x0000002625047290 */ /* 0x000fc8000fffe804 */
[----:B------:R-:W-:-:S04]  /*5d20*/  USHF.L.U32 UR4, UR4, 0x3, URZ ;  /* 0x0000000304047899 */ /* 0x000fc8000800063f */
[----:B------:R-:W-:Y:S02]  /*5d30*/  ULOP3.LUT UR4, UR4, 0x8, URZ, 0xc0, !UPT ;  /* 0x0000000804047892 */ /* 0x000fe4000f8ec03f */
[----:B--2---:R-:W-:-:S04]  /*5d40*/  ULEA UR5, UR6, UR5, 0x18 ;  /* 0x0000000506057291 */ /* 0x004fc8000f8ec03f */
[----:B------:R-:W-:-:S04]  /*5d50*/  UIADD3 UR4, UR5, 0x10, UR4 ;  /* 0x0000001005047890 */ /* 0x000fc8000fffe004 */
[----:B------:R-:W-:-:S09]  /*5d60*/  UPRMT UR4, URZ, 0x654, UR4 ;  /* 0x000006543f047896 */ /* 0x000fd20008000004 */
[----:B------:R-:W-:Y:S01]  /*5d70*/  SYNCS.ARRIVE.TRANS64.RED.A1T0 RZ, [UR4], RZ ;  /* 0x000000ffffff79a7 */ /* 0x000fe20008100404 */
[----:B------:R-:W-:Y:S05]  /*5d80*/  @P0 BRA `(.L_x_26) ;  /* 0x0000000000040947 */ /* 0x000fea0003800000 */
[----:B------:R-:W-:Y:S01]  /*5d90*/  BPT.TRAP 0x1 ;  /* 0x000000040000795c */ /* 0x000fe20000300000 */
.L_x_26:
[----:B------:R-:W2:Y:S01]  /*5da0*/  LDC R7, c[0x0][0x288] ;  /* 0x0000a200ff077b82 */ /* 0x000ea20000000800 */
[----:B------:R-:W-:Y:S01]  /*5db0*/  UIADD3 UR37, UR38, UR37, URZ ;  /* 0x0000002526257290 */ /* 0x000fe2000fffe03f */
[----:B01----:R-:W-:Y:S01]  /*5dc0*/  LOP3.LUT R4, R18, 0x60, RZ, 0xc0, !PT ;  /* 0x0000006012047812 */ /* 0x003fe200078ec0ff */
[----:B------:R-:W-:Y:S01]  /*5dd0*/  IMAD R9, R115, 0xb0, RZ ;  /* 0x000000b073097824 */ /* 0x000fe200078e02ff */
[----:B------:R-:W-:Y:S01]  /*5de0*/  LOP3.LUT R0, R22, 0x1, RZ, 0xc0, !PT ;  /* 0x0000000116007812 */ /* 0x000fe200078ec0ff */
[----:B------:R-:W-:Y:S01]  /*5df0*/  USHF.R.U32.HI UR4, URZ, 0x1, UR37 ;  /* 0x000000013f047899 */ /* 0x000fe20008011625 */
[----:B------:R-:W-:Y:S01]  /*5e00*/  SHF.R.U32.HI R3, RZ, 0x2, R18 ;  /* 0x00000002ff037819 */ /* 0x000fe20000011612 */
[----:B------:R-:W-:Y:S01]  /*5e10*/  IMAD.SHL.U32 R11, R114, 0x80, RZ ;  /* 0x00000080720b7824 */ /* 0x000fe200078e00ff */
[----:B------:R-:W-:Y:S01]  /*5e20*/  SHF.R.U32.HI R6, RZ, 0x1, R4 ;  /* 0x00000001ff067819 */ /* 0x000fe20000011604 */
[----:B------:R-:W-:Y:S01]  /*5e30*/  IMAD.SHL.U32 R4, R0, 0x40, RZ ;  /* 0x0000004000047824 */ /* 0x000fe200078e00ff */
[----:B------:R-:W-:Y:S01]  /*5e40*/  LOP3.LUT R3, R3, 0x7, RZ, 0xc0, !PT ;  /* 0x0000000703037812 */ /* 0x000fe200078ec0ff */
[----:B------:R-:W-:Y:S01]  /*5e50*/  ULOP3.LUT UR4, UR4, 0x1, URZ, 0xc0, !UPT ;  /* 0x0000000104047892 */ /* 0x000fe2000f8ec03f */
[----:B------:R-:W-:Y:S01]  /*5e60*/  IMAD.SHL.U32 R12, R18, 0x2, RZ ;  /* 0x00000002120c7824 */ /* 0x000fe200078e00ff */
[----:B------:R-:W-:Y:S01]  /*5e70*/  ULDC UR8, c[0x0][0x284] ;  /* 0x0000a10000087ab9 */ /* 0x000fe20000000800 */
[--C-:B------:R-:W-:Y:S01]  /*5e80*/  IADD3 R5, RZ, -R6, -R3.reuse ;  /* 0x80000006ff057210 */ /* 0x100fe20007ffe803 */
[----:B------:R-:W-:Y:S01]  /*5e90*/  UISETP.GT.U32.AND UP1, UPT, UR37, 0x1, UPT ;  /* 0x000000012500788c */ /* 0x000fe2000bf24070 */
[----:B------:R-:W-:Y:S01]  /*5ea0*/  LOP3.LUT R3, R4, 0x40, R3, 0xe2, !PT ;  /* 0x0000004004037812 */ /* 0x000fe200078ee203 */
[----:B------:R-:W-:Y:S01]  /*5eb0*/  UISETP.NE.U32.AND UP0, UPT, UR4, 0x1, UPT ;  /* 0x000000010400788c */ /* 0x000fe2000bf05070 */
[----:B------:R-:W-:Y:S01]  /*5ec0*/  LOP3.LUT R4, R18, 0x3, RZ, 0xc0, !PT ;  /* 0x0000000312047812 */ /* 0x000fe200078ec0ff */
[----:B------:R-:W-:Y:S01]  /*5ed0*/  ULDC.64 UR6, c[0x0][0x5d0] ;  /* 0x0001740000067ab9 */ /* 0x000fe20000000a00 */
[----:B------:R-:W-:Y:S01]  /*5ee0*/  SHF.R.S32.HI R15, RZ, 0x1f, R23 ;  /* 0x0000001fff0f7819 */ /* 0x000fe20000011417 */
[----:B------:R-:W-:Y:S01]  /*5ef0*/  UISETP.LT.U32.AND UP1, UPT, UR38, 0x2, UP1 ;  /* 0x000000022600788c */ /* 0x000fe20008f21070 */
[C---:B------:R-:W-:Y:S01]  /*5f00*/  LOP3.LUT R12, R9.reuse, 0x6, R12, 0xf8, !PT ;  /* 0x00000006090c7812 */ /* 0x040fe200078ef80c */
[----:B------:R-:W-:Y:S01]  /*5f10*/  UISETP.GT.U32.AND UP0, UPT, UR38, 0x1, !UP0 ;  /* 0x000000012600788c */ /* 0x000fe2000c704070 */
[----:B--2---:R-:W-:Y:S01]  /*5f20*/  ISETP.GE.AND P0, PT, R9, R7, PT ;  /* 0x000000070900720c */ /* 0x004fe20003f06270 */
[----:B------:R-:W-:Y:S01]  /*5f30*/  IMAD R8, R4, -0x2, R7 ;  /* 0xfffffffe04087824 */ /* 0x000fe200078e0207 */
[----:B------:R-:W-:Y:S01]  /*5f40*/  SHF.R.S32.HI R13, RZ, 0x1f, R12 ;  /* 0x0000001fff0d7819 */ /* 0x000fe2000001140c */
[----:B------:R-:W-:Y:S01]  /*5f50*/  IMAD R4, R15, UR6, RZ ;  /* 0x000000060f047c24 */ /* 0x000fe2000f8e02ff */
[----:B------:R-:W-:Y:S01]  /*5f60*/  ISETP.GE.OR P0, PT, R11, UR8, P0 ;  /* 0x000000080b007c0c */ /* 0x000fe20008706670 */
[----:B------:R-:W-:Y:S01]  /*5f70*/  IMAD R0, R0, -0x40, R5 ;  /* 0xffffffc000007824 */ /* 0x000fe200078e0205 */
[----:B------:R-:W-:Y:S01]  /*5f80*/  USEL UR5, URZ, 0x1, !UP1 ;  /* 0x000000013f057887 */ /* 0x000fe2000c800000 */
[----:B------:R-:W-:Y:S01]  /*5f90*/  IMAD.WIDE R114, R114, 0x80, RZ ;  /* 0x0000008072727825 */ /* 0x000fe200078e02ff */
[----:B------:R-:W-:-:S02]  /*5fa0*/  USEL UR4, URZ, 0x1, !UP0 ;  /* 0x000000013f047887 */ /* 0x000fc4000c000000 */
[----:B------:R-:W-:Y:S01]  /*5fb0*/  ULOP3.LUT UR37, UR37, 0x1, URZ, 0xc0, !UPT ;  /* 0x0000000125257892 */ /* 0x000fe2000f8ec03f */
[C---:B------:R-:W-:Y:S01]  /*5fc0*/  IMAD R7, R23.reuse, UR7, R4 ;  /* 0x0000000717077c24 */ /* 0x040fe2000f8e0204 */
[----:B------:R-:W-:Y:S01]  /*5fd0*/  ULOP3.LUT UR36, UR4, UR36, UR5, 0x96, !UPT ;  /* 0x0000002404247292 */ /* 0x000fe2000f8e9605 */
[----:B------:R-:W-:Y:S01]  /*5fe0*/  IMAD.WIDE.U32 R4, R23, UR6, R12 ;  /* 0x0000000617047c25 */ /* 0x000fe2000f8e000c */
[----:B------:R-:W-:Y:S02]  /*5ff0*/  IADD3 R0, -R11, UR8, R0 ;  /* 0x000000080b007c10 */ /* 0x000fe4000fffe100 */
[----:B------:R-:W-:Y:S01]  /*6000*/  LOP3.LUT R127, R114, R3, R6, 0xfe, !PT ;  /* 0x00000003727f7212 */ /* 0x000fe200078efe06 */
[----:B------:R-:W-:Y:S02]  /*6010*/  IMAD.IADD R3, R8, 0x1, -R9 ;  /* 0x0000000108037824 */ /* 0x000fe400078e0a09 */
[----:B------:R-:W-:Y:S02]  /*6020*/  IMAD.IADD R7, R5, 0x1, R7 ;  /* 0x0000000105077824 */ /* 0x000fe400078e0207 */
[----:B------:R-:W-:-:S02]  /*6030*/  IMAD.MOV.U32 R8, RZ, RZ, -0x1 ;  /* 0xffffffffff087424 */ /* 0x000fc400078e00ff */
[----:B------:R-:W-:Y:S01]  /*6040*/  IMAD.MOV.U32 R6, RZ, RZ, R4 ;  /* 0x000000ffff067224 */ /* 0x000fe200078e0004 */
[----:B------:R-:W-:Y:S06]  /*6050*/  @P0 BRA `(.L_x_28) ;  /* 0x0000005800cc0947 */ /* 0x000fec0003800000 */
[----:B------:R-:W0:Y:S01]  /*6060*/  LDC.64 R4, c[0x0][0x5c8] ;  /* 0x00017200ff047b82 */ /* 0x000e220000000a00 */
[----:B-----5:R-:W-:Y:S01]  /*6070*/  FSETP.NEU.AND P0, PT, R113, RZ, PT ;  /* 0x000000ff7100720b */ /* 0x020fe20003f0d000 */
[----:B------:R-:W-:Y:S01]  /*6080*/  BSSY B0, `(.L_x_28) ;  /* 0x00005b0000007945 */ /* 0x000fe20003800000 */
[----:B------:R-:W-:-:S04]  /*6090*/  ISETP.GT.AND P1, PT, R3, RZ, PT ;  /* 0x000000ff0300720c */ /* 0x000fc80003f24270 */
[----:B------:R-:W-:Y:S01]  /*60a0*/  ISETP.GT.AND P2, PT, R0, RZ, P1 ;  /* 0x000000ff0000720c */ /* 0x000fe20000f44270 */
[-C--:B0-----:R-:W-:Y:S02]  /*60b0*/  IMAD R10, R115, R4.reuse, RZ ;  /* 0x00000004730a7224 */ /* 0x081fe400078e02ff */
[----:B------:R-:W-:-:S04]  /*60c0*/  IMAD.WIDE.U32 R6, R127, R4, R6 ;  /* 0x000000047f067225 */ /* 0x000fc800078e0006 */
[----:B------:R-:W-:-:S04]  /*60d0*/  IMAD R9, R127, R5, R10 ;  /* 0x000000057f097224 */ /* 0x000fc800078e020a */
[----:B------:R-:W-:Y:S01]  /*60e0*/  IMAD.IADD R129, R7, 0x1, R9 ;  /* 0x0000000107817824 */ /* 0x000fe200078e0209 */
[----:B------:R-:W-:Y:S06]  /*60f0*/  @!P0 BRA `(.L_x_29) ;  /* 0x0000003c00088947 */ /* 0x000fec0003800000 */
[----:B------:R-:W0:Y:S01]  /*6100*/  LDC.64 R120, c[0x0][0x5b8] ;  /* 0x00016e00ff787b82 */ /* 0x000e220000000a00 */
[----:B------:R-:W-:-:S07]  /*6110*/  ULDC.64 UR4, c[0x0][0x5c0] ;  /* 0x0001700000047ab9 */ /* 0x000fce0000000a00 */
[----:B------:R-:W1:Y:S08]  /*6120*/  LDC.64 R122, c[0x0][0x5b0] ;  /* 0x00016c00ff7a7b82 */ /* 0x000e700000000a00 */
[----:B------:R-:W2:Y:S01]  /*6130*/  LDC.64 R124, c[0x0][0x5a8] ;  /* 0x00016a00ff7c7b82 */ /* 0x000ea20000000a00 */
[-C--:B0-----:R-:W-:Y:S02]  /*6140*/  IMAD R10, R15, R120.reuse, RZ ;  /* 0x000000780f0a7224 */ /* 0x081fe400078e02ff */
[----:B------:R-:W-:-:S04]  /*6150*/  IMAD.WIDE.U32 R118, R23, R120, R12 ;  /* 0x0000007817767225 */ /* 0x000fc800078e000c */
[----:B------:R-:W-:Y:S02]  /*6160*/  IMAD R117, R23, R121, R10 ;  /* 0x0000007917757224 */ /* 0x000fe400078e020a */
[-C--:B-1----:R-:W-:Y:S02]  /*6170*/  IMAD R114, R115, R122.reuse, RZ ;  /* 0x0000007a73727224 */ /* 0x082fe400078e02ff */
[----:B------:R-:W-:Y:S02]  /*6180*/  IMAD.IADD R15, R119, 0x1, R117 ;  /* 0x00000001770f7824 */ /* 0x000fe400078e0275 */
[----:B------:R-:W-:Y:S02]  /*6190*/  IMAD.MOV.U32 R14, RZ, RZ, R118 ;  /* 0x000000ffff0e7224 */ /* 0x000fe400078e0076 */
[C---:B------:R-:W-:Y:S02]  /*61a0*/  IMAD R121, R127.reuse, R123, R114 ;  /* 0x0000007b7f797224 */ /* 0x040fe400078e0272 */
[----:B------:R-:W-:-:S04]  /*61b0*/  IMAD.WIDE.U32 R10, R127, R122, R14 ;  /* 0x0000007a7f0a7225 */ /* 0x000fc800078e000e */
[----:B------:R-:W-:Y:S01]  /*61c0*/  IMAD.IADD R7, R11, 0x1, R121 ;  /* 0x000000010b077824 */ /* 0x000fe200078e0279 */
[----:B--2---:R-:W-:-:S04]  /*61d0*/  LEA R20, P0, R10, R124, 0x1 ;  /* 0x0000007c0a147211 */ /* 0x004fc800078008ff */
[----:B------:R-:W-:-:S05]  /*61e0*/  LEA.HI.X R21, R10, R125, R7, 0x1, P0 ;  /* 0x0000007d0a157211 */ /* 0x000fca00000f0c07 */
[----:B------:R-:W2:Y:S01]  /*61f0*/  @P2 LDG.E.LTC128B.U16 R9, desc[UR46][R20.64] ;  /* 0x0000002e14092981 */ /* 0x000ea2000c1e1520 */
[----:B------:R-:W-:Y:S01]  /*6200*/  IMAD.WIDE.U32 R114, R127, R122, R12 ;  /* 0x0000007a7f727225 */ /* 0x000fe200078e000c */
[----:B------:R-:W-:Y:S03]  /*6210*/  BSSY B1, `(.L_x_30) ;  /* 0x0000014000017945 */ /* 0x000fe60003800000 */
[----:B------:R-:W-:Y:S02]  /*6220*/  IMAD.IADD R115, R121, 0x1, R115 ;  /* 0x0000000179737824 */ /* 0x000fe400078e0273 */
[----:B------:R-:W-:-:S04]  /*6230*/  IMAD.WIDE.U32 R114, R23, R120, R114 ;  /* 0x0000007817727225 */ /* 0x000fc800078e0072 */
[----:B--2---:R-:W-:-:S04]  /*6240*/  IMAD.U32 R10, R9, 0x10000, RZ ;  /* 0x00010000090a7824 */ /* 0x004fc800078e00ff */
[----:B------:R-:W-:Y:S01]  /*6250*/  FMUL R7, R10, R113 ;  /* 0x000000710a077220 */ /* 0x000fe20000400000 */
[----:B------:R-:W-:-:S03]  /*6260*/  LEA R10, P0, R6, UR4, 0x1 ;  /* 0x00000004060a7c11 */ /* 0x000fc6000f8008ff */
[----:B------:R-:W-:Y:S01]  /*6270*/  FFMA R7, R104, R112, R7 ;  /* 0x0000007068077223 */ /* 0x000fe20000000007 */
[----:B------:R-:W-:Y:S02]  /*6280*/  LEA.HI.X R11, R6, UR5, R129, 0x1, P0 ;  /* 0x00000005060b7c11 */ /* 0x000fe400080f0c81 */
[----:B------:R-:W-:Y:S02]  /*6290*/  ISETP.GT.AND P0, PT, R3, 0x1, PT ;  /* 0x000000010300780c */ /* 0x000fe40003f04270 */
[----:B------:R-:W-:Y:S01]  /*62a0*/  F2FP.BF16.F32.PACK_AB R20, RZ, R7 ;  /* 0x00000007ff14723e */ /* 0x000fe200000010ff */
[----:B------:R-:W-:Y:S01]  /*62b0*/  IMAD.IADD R7, R117, 0x1, R115 ;  /* 0x0000000175077824 */ /* 0x000fe200078e0273 */
[----:B------:R-:W-:Y:S02]  /*62c0*/  ISETP.GT.AND P3, PT, R0, RZ, P0 ;  /* 0x000000ff0000720c */ /* 0x000fe40000764270 */
[----:B------:R-:W-:Y:S01]  /*62d0*/  PRMT R21, R20, 0x7610, R21 ;  /* 0x0000761014157816 */ /* 0x000fe20000000015 */
[----:B------:R-:W-:Y:S01]  /*62e0*/  IMAD.SHL.U32 R20, R122, 0x8, RZ ;  /* 0x000000087a147824 */ /* 0x000fe200078e00ff */
[----:B------:R-:W-:-:S03]  /*62f0*/  LEA R6, P4, R114, R124, 0x1 ;  /* 0x0000007c72067211 */ /* 0x000fc600078808ff */
[----:B------:R0:W-:Y:S01]  /*6300*/  @P2 STG.E.U16 desc[UR46][R10.64], R21 ;  /* 0x000000150a002986 */ /* 0x0001e2000c10152e */
[----:B------:R-:W-:Y:S02]  /*6310*/  LEA.HI.X R7, R114, R125, R7, 0x1, P4 ;  /* 0x0000007d72077211 */ /* 0x000fe400020f0c07 */
[----:B0-----:R-:W-:-:S03]  /*6320*/  SHF.L.U64.HI R21, R122, 0x3, R123 ;  /* 0x000000037a157819 */ /* 0x001fc6000001027b */
[----:B------:R-:W-:Y:S05]  /*6330*/  @!P3 BRA `(.L_x_31) ;  /* 0x000000000004b947 */ /* 0x000fea0003800000 */
[----:B------:R0:W5:Y:S02]  /*6340*/  LDG.E.LTC128B.U16 R9, desc[UR46][R6.64+0x2] ;  /* 0x0000022e06097981 */ /* 0x000164000c1e1520 */
.L_x_31:
[----:B------:R-:W-:Y:S05]  /*6350*/  BSYNC B1 ;  /* 0x0000000000017941 */ /* 0x000fea0003800000 */
.L_x_30:
[----:B------:R-:W-:Y:S01]  /*6360*/  IMAD.WIDE.U32 R20, R127, R122, R20 ;  /* 0x0000007a7f147225 */ /* 0x000fe200078e0014 */
[----:B------:R-:W-:Y:S02]  /*6370*/  ISETP.GT.AND P1, PT, R0, 0x8, P1 ;  /* 0x000000080000780c */ /* 0x000fe40000f24270 */
[C---:B-----5:R-:W-:Y:S01]  /*6380*/  PRMT R104, R9.reuse, 0x7610, R104 ;  /* 0x0000761009687816 */ /* 0x060fe20000000068 */
[----:B------:R-:W-:Y:S01]  /*6390*/  IMAD.U32 R14, R9, 0x10000, RZ ;  /* 0x00010000090e7824 */ /* 0x000fe200078e00ff */
[----:B------:R-:W-:Y:S01]  /*63a0*/  IADD3 R118, P2, R118, R20, RZ ;  /* 0x0000001476767210 */ /* 0x000fe20007f5e0ff */
[----:B------:R-:W-:Y:S02]  /*63b0*/  IMAD.IADD R121, R121, 0x1, R21 ;  /* 0x0000000179797824 */ /* 0x000fe400078e0215 */
[----:B------:R-:W-:Y:S02]  /*63c0*/  FMUL R14, R14, R113 ;  /* 0x000000710e0e7220 */ /* 0x000fe40000400000 */
[----:B------:R-:W-:-:S02]  /*63d0*/  IMAD.X R15, R121, 0x1, R15, P2 ;  /* 0x00000001790f7824 */ /* 0x000fc400010e060f */
[----:B------:R-:W-:Y:S01]  /*63e0*/  FFMA R105, R105, R112, R14 ;  /* 0x0000007069697223 */ /* 0x000fe2000000000e */
[----:B------:R-:W-:-:S04]  /*63f0*/  LEA R14, P2, R118, R124, 0x1 ;  /* 0x0000007c760e7211 */ /* 0x000fc800078408ff */
[----:B------:R-:W-:Y:S02]  /*6400*/  F2FP.BF16.F32.PACK_AB R105, RZ, R105 ;  /* 0x00000069ff69723e */ /* 0x000fe400000010ff */
[----:B------:R-:W-:-:S03]  /*6410*/  LEA.HI.X R15, R118, R125, R15, 0x1, P2 ;  /* 0x0000007d760f7211 */ /* 0x000fc600010f0c0f */
[----:B------:R1:W-:Y:S04]  /*6420*/  @P3 STG.E.U16 desc[UR46][R10.64+0x2], R105 ;  /* 0x000002690a003986 */ /* 0x0003e8000c10152e */
[----:B------:R-:W2:Y:S01]  /*6430*/  @P1 LDG.E.LTC128B.U16 R104, desc[UR46][R14.64] ;  /* 0x0000002e0e681981 */ /* 0x000ea2000c1e1520 */
[----:B------:R-:W-:Y:S01]  /*6440*/  IADD3 R20, P2, R12, R20, RZ ;  /* 0x000000140c147210 */ /* 0x000fe20007f5e0ff */
[----:B------:R-:W-:Y:S01]  /*6450*/  BSSY B1, `(.L_x_32) ;  /* 0x0000011000017945 */ /* 0x000fe20003800000 */
[----:B------:R-:W-:-:S03]  /*6460*/  ISETP.GT.AND P0, PT, R0, 0x8, P0 ;  /* 0x000000080000780c */ /* 0x000fc60000704270 */
[----:B------:R-:W-:Y:S01]  /*6470*/  IMAD.X R21, R13, 0x1, R121, P2 ;  /* 0x000000010d157824 */ /* 0x000fe200010e0679 */
[----:B------:R-:W-:Y:S01]  /*6480*/  SHF.L.U64.HI R13, R4, 0x4, R5 ;  /* 0x00000004040d7819 */ /* 0x000fe20000010205 */
[----:B------:R-:W-:-:S04]  /*6490*/  IMAD.WIDE.U32 R20, R23, R120, R20 ;  /* 0x0000007817147225 */ /* 0x000fc800078e0014 */
[----:B------:R-:W-:Y:S02]  /*64a0*/  IMAD.IADD R5, R117, 0x1, R21 ;  /* 0x0000000175057824 */ /* 0x000fe400078e0215 */
[----:B--2---:R-:W-:-:S04]  /*64b0*/  IMAD.U32 R12, R104, 0x10000, RZ ;  /* 0x00010000680c7824 */ /* 0x004fc800078e00ff */
[----:B------:R-:W-:Y:S01]  /*64c0*/  FMUL R9, R12, R113 ;  /* 0x000000710c097220 */ /* 0x000fe20000400000 */
[----:B------:R-:W-:Y:S02]  /*64d0*/  LEA R12, P2, R4, R10, 0x4 ;  /* 0x0000000a040c7211 */ /* 0x000fe400078420ff */
[----:B------:R-:W-:Y:S01]  /*64e0*/  LEA R4, P3, R20, R124, 0x1 ;  /* 0x0000007c14047211 */ /* 0x000fe200078608ff */
[----:B------:R-:W-:Y:S02]  /*64f0*/  FFMA R9, R106, R112, R9 ;  /* 0x000000706a097223 */ /* 0x000fe40000000009 */
[----:B------:R-:W-:Y:S01]  /*6500*/  IMAD.X R13, R13, 0x1, R11, P2 ;  /* 0x000000010d0d7824 */ /* 0x000fe200010e060b */
[----:B------:R-:W-:Y:S02]  /*6510*/  LEA.HI.X R5, R20, R125, R5, 0x1, P3 ;  /* 0x0000007d14057211 */ /* 0x000fe400018f0c05 */
[----:B------:R-:W-:-:S05]  /*6520*/  F2FP.BF16.F32.PACK_AB R9, RZ, R9 ;  /* 0x00000009ff09723e */ /* 0x000fca00000010ff */
[----:B------:R1:W-:Y:S01]  /*6530*/  @P1 STG.E.U16 desc[UR46][R12.64], R9 ;  /* 0x000000090c001986 */ /* 0x0003e2000c10152e */
[----:B------:R-:W-:Y:S05]  /*6540*/  @!P0 BRA `(.L_x_33) ;  /* 0x0000000000048947 */ /* 0x000fea0003800000 */
[----:B------:R2:W5:Y:S02]  /*6550*/  LDG.E.LTC128B.U16 R104, desc[UR46][R4.64+0x2] ;  /* 0x0000022e04687981 */ /* 0x000564000c1e1520 */
.L_x_33:
[----:B------:R-:W-:Y:S05]  /*6560*/  BSYNC B1 ;  /* 0x0000000000017941 */ /* 0x000fea0003800000 */
.L_x_32:
[----:B-----5:R-:W-:Y:S01]  /*6570*/  IMAD.U32 R14, R104, 0x10000, RZ ;  /* 0x00010000680e7824 */ /* 0x020fe200078e00ff */
[----:B------:R-:W-:Y:S01]  /*6580*/  ISETP.GT.AND P1, PT, R3, 0x8, PT ;  /* 0x000000080300780c */ /* 0x000fe20003f24270 */
[----:B------:R-:W-:Y:S02]  /*6590*/  BSSY B1, `(.L_x_34) ;  /* 0x0000008000017945 */ /* 0x000fe40003800000 */
[----:B------:R-:W-:Y:S01]  /*65a0*/  FMUL R14, R14, R113 ;  /* 0x000000710e0e7220 */ /* 0x000fe20000400000 */
[----:B------:R-:W-:-:S03]  /*65b0*/  ISETP.GT.AND P2, PT, R0, RZ, P1 ;  /* 0x000000ff0000720c */ /* 0x000fc60000f44270 */
[----:B------:R-:W-:-:S05]  /*65c0*/  FFMA R14, R107, R112, R14 ;  /* 0x000000706b0e7223 */ /* 0x000fca000000000e */
[----:B------:R-:W-:-:S05]  /*65d0*/  F2FP.BF16.F32.PACK_AB R14, RZ, R14 ;  /* 0x0000000eff0e723e */ /* 0x000fca00000010ff */
[----:B------:R3:W-:Y:S01]  /*65e0*/  @P0 STG.E.U16 desc[UR46][R12.64+0x2], R14 ;  /* 0x0000020e0c000986 */ /* 0x0007e2000c10152e */
[----:B------:R-:W-:Y:S05]  /*65f0*/  @!P2 BRA `(.L_x_35) ;  /* 0x000000000004a947 */ /* 0x000fea0003800000 */
[----:B------:R4:W5:Y:S02]  /*6600*/  LDG.E.LTC128B.U16 R104, desc[UR46][R6.64+0x10] ;  /* 0x0000102e06687981 */ /* 0x000964000c1e1520 */
.L_x_35:
[----:B------:R-:W-:Y:S05]  /*6610*/  BSYNC B1 ;  /* 0x0000000000017941 */ /* 0x000fea0003800000 */
.L_x_34:
[----:B---3-5:R-:W-:Y:S01]  /*6620*/  IMAD.U32 R14, R104, 0x10000, RZ ;  /* 0x00010000680e7824 */ /* 0x028fe200078e00ff */
[----:B------:R-:W-:Y:S01]  /*6630*/  ISETP.GT.AND P0, PT, R3, 0x9, PT ;  /* 0x000000090300780c */ /* 0x000fe20003f04270 */
[----:B------:R-:W-:Y:S02]  /*6640*/  BSSY B1, `(.L_x_36) ;  /* 0x0000008000017945 */ /* 0x000fe40003800000 */
[----:B-1----:R-:W-:Y:S01]  /*6650*/  FMUL R9, R14, R113 ;  /* 0x000000710e097220 */ /* 0x002fe20000400000 */
[----:B------:R-:W-:-:S03]  /*6660*/  ISETP.GT.AND P3, PT, R0, RZ, P0 ;  /* 0x000000ff0000720c */ /* 0x000fc60000764270 */
[----:B------:R-:W-:-:S05]  /*6670*/  FFMA R9, R108, R112, R9 ;  /* 0x000000706c097223 */ /* 0x000fca0000000009 */
[----:B------:R-:W-:-:S05]  /*6680*/  F2FP.BF16.F32.PACK_AB R9, RZ, R9 ;  /* 0x00000009ff09723e */ /* 0x000fca00000010ff */
[----:B------:R1:W-:Y:S01]  /*6690*/  @P2 STG.E.U16 desc[UR46][R10.64+0x10], R9 ;  /* 0x000010090a002986 */ /* 0x0003e2000c10152e */
[----:B------:R-:W-:Y:S05]  /*66a0*/  @!P3 BRA `(.L_x_37) ;  /* 0x000000000004b947 */ /* 0x000fea0003800000 */
[----:B------:R3:W5:Y:S02]  /*66b0*/  LDG.E.LTC128B.U16 R104, desc[UR46][R6.64+0x12] ;  /* 0x0000122e06687981 */ /* 0x000764000c1e1520 */
.L_x_37:
[----:B------:R-:W-:Y:S05]  /*66c0*/  BSYNC B1 ;  /* 0x0000000000017941 */ /* 0x000fea0003800000 */
.L_x_36:
[----:B-----5:R-:W-:Y:S01]  /*66d0*/  IMAD.U32 R14, R104, 0x10000, RZ ;  /* 0x00010000680e7824 */ /* 0x020fe200078e00ff */
[----:B------:R-:W-:Y:S01]  /*66e0*/  ISETP.GT.AND P1, PT, R0, 0x8, P1 ;  /* 0x000000080000780c */ /* 0x000fe20000f24270 */
[----:B------:R-:W-:Y:S02]  /*66f0*/  BSSY B1, `(.L_x_38) ;  /* 0x0000007000017945 */ /* 0x000fe40003800000 */
[----:B------:R-:W-:-:S04]  /*6700*/  FMUL R14, R14, R113 ;  /* 0x000000710e0e7220 */ /* 0x000fc80000400000 */
[----:B------:R-:W-:-:S05]  /*6710*/  FFMA R14, R109, R112, R14 ;  /* 0x000000706d0e7223 */ /* 0x000fca000000000e */
[----:B------:R-:W-:-:S05]  /*6720*/  F2FP.BF16.F32.PACK_AB R14, RZ, R14 ;  /* 0x0000000eff0e723e */ /* 0x000fca00000010ff */
[----:B------:R0:W-:Y:S01]  /*6730*/  @P3 STG.E.U16 desc[UR46][R10.64+0x12], R14 ;  /* 0x0000120e0a003986 */ /* 0x0001e2000c10152e */
[----:B------:R-:W-:Y:S05]  /*6740*/  @!P1 BRA `(.L_x_39) ;  /* 0x0000000000049947 */ /* 0x000fea0003800000 */
[----:B------:R0:W5:Y:S02]  /*6750*/  LDG.E.LTC128B.U16 R104, desc[UR46][R4.64+0x10] ;  /* 0x0000102e04687981 */ /* 0x000164000c1e1520 */
.L_x_39:
[----:B------:R-:W-:Y:S05]  /*6760*/  BSYNC B1 ;  /* 0x0000000000017941 */ /* 0x000fea0003800000 */
.L_x_38:
[----:B0----5:R-:W-:Y:S01]  /*6770*/  IMAD.U32 R14, R104, 0x10000, RZ ;  /* 0x00010000680e7824 */ /* 0x021fe200078e00ff */
[----:B------:R-:W-:Y:S01]  /*6780*/  ISETP.GT.AND P0, PT, R0, 0x8, P0 ;  /* 0x000000080000780c */ /* 0x000fe20000704270 */
[----:B------:R-:W-:Y:S02]  /*6790*/  BSSY B1, `(.L_x_40) ;  /* 0x0000007000017945 */ /* 0x000fe40003800000 */
[----:B-1----:R-:W-:-:S04]  /*67a0*/  FMUL R9, R14, R113 ;  /* 0x000000710e097220 */ /* 0x002fc80000400000 */
[----:B------:R-:W-:-:S05]  /*67b0*/  FFMA R9, R110, R112, R9 ;  /* 0x000000706e097223 */ /* 0x000fca0000000009 */
[----:B------:R-:W-:-:S05]  /*67c0*/  F2FP.BF16.F32.PACK_AB R9, RZ, R9 ;  /* 0x00000009ff09723e */ /* 0x000fca00000010ff */
[----:B------:R0:W-:Y:S01]  /*67d0*/  @P1 STG.E.U16 desc[UR46][R12.64+0x10], R9 ;  /* 0x000010090c001986 */ /* 0x0001e2000c10152e */
[----:B------:R-:W-:Y:S05]  /*67e0*/  @!P0 BRA `(.L_x_41) ;  /* 0x0000000000048947 */ /* 0x000fea0003800000 */
[----:B------:R1:W5:Y:S02]  /*67f0*/  LDG.E.LTC128B.U16 R104, desc[UR46][R4.64+0x12] ;  /* 0x0000122e04687981 */ /* 0x000364000c1e1520 */
.L_x_41:
[----:B------:R-:W-:Y:S05]  /*6800*/  BSYNC B1 ;  /* 0x0000000000017941 */ /* 0x000fea0003800000 */
.L_x_40:
        /* <DEDUP_REMOVED lines=10> */
.L_x_43:
[----:B------:R-:W-:Y:S05]  /*68b0*/  BSYNC B1 ;  /* 0x0000000000017941 */ /* 0x000fea0003800000 */
.L_x_42:
[----:B0----5:R-:W-:Y:S01]  /*68c0*/  IMAD.U32 R14, R104, 0x10000, RZ ;  /* 0x00010000680e7824 */ /* 0x021fe200078e00ff */
        /* <DEDUP_REMOVED lines=9> */
.L_x_45:
[----:B------:R-:W-:Y:S05]  /*6960*/  BSYNC B1 ;  /* 0x0000000000017941 */ /* 0x000fea0003800000 */
.L_x_44:
        /* <DEDUP_REMOVED lines=9> */
.L_x_47:
[----:B------:R-:W-:Y:S05]  /*6a00*/  BSYNC B1 ;  /* 0x0000000000017941 */ /* 0x000fea0003800000 */
.L_x_46:
[----:B0----5:R-:W-:Y:S01]  /*6a10*/  IMAD.U32 R14, R104, 0x10000, RZ ;  /* 0x00010000680e7824 */ /* 0x021fe200078e00ff */
        /* <DEDUP_REMOVED lines=8> */
.L_x_49:
[----:B------:R-:W-:Y:S05]  /*6aa0*/  BSYNC B1 ;  /* 0x0000000000017941 */ /* 0x000fea0003800000 */
.L_x_48:
        /* <DEDUP_REMOVED lines=10> */
.L_x_51:
[----:B------:R-:W-:Y:S05]  /*6b50*/  BSYNC B1 ;  /* 0x0000000000017941 */ /* 0x000fea0003800000 */
.L_x_50:
        /* <DEDUP_REMOVED lines=10> */
.L_x_53:
[----:B------:R-:W-:Y:S05]  /*6c00*/  BSYNC B1 ;  /* 0x0000000000017941 */ /* 0x000fea0003800000 */
.L_x_52:
        /* <DEDUP_REMOVED lines=9> */
.L_x_55:
[----:B------:R-:W-:Y:S05]  /*6ca0*/  BSYNC B1 ;  /* 0x0000000000017941 */ /* 0x000fea0003800000 */
.L_x_54:
        /* <DEDUP_REMOVED lines=9> */
.L_x_57:
[----:B------:R-:W-:Y:S05]  /*6d40*/  BSYNC B1 ;  /* 0x0000000000017941 */ /* 0x000fea0003800000 */
.L_x_56:
        /* <DEDUP_REMOVED lines=10> */
.L_x_59:
[----:B------:R-:W-:Y:S05]  /*6df0*/  BSYNC B1 ;  /* 0x0000000000017941 */ /* 0x000fea0003800000 */
.L_x_58:
        /* <DEDUP_REMOVED lines=10> */
.L_x_61:
[----:B------:R-:W-:Y:S05]  /*6ea0*/  BSYNC B1 ;  /* 0x0000000000017941 */ /* 0x000fea0003800000 */
.L_x_60:
        /* <DEDUP_REMOVED lines=9> */
.L_x_63:
[----:B------:R-:W-:Y:S05]  /*6f40*/  BSYNC B1 ;  /* 0x0000000000017941 */ /* 0x000fea0003800000 */
.L_x_62:
        /* <DEDUP_REMOVED lines=9> */
.L_x_65:
[----:B------:R-:W-:Y:S05]  /*6fe0*/  BSYNC B1 ;  /* 0x0000000000017941 */ /* 0x000fea0003800000 */
.L_x_64:
        /* <DEDUP_REMOVED lines=10> */
.L_x_67:
[----:B------:R-:W-:Y:S05]  /*7090*/  BSYNC B1 ;  /* 0x0000000000017941 */ /* 0x000fea0003800000 */
.L_x_66:
        /* <DEDUP_REMOVED lines=10> */
.L_x_69:
[----:B------:R-:W-:Y:S05]  /*7140*/  BSYNC B1 ;  /* 0x0000000000017941 */ /* 0x000fea0003800000 */
.L_x_68:
        /* <DEDUP_REMOVED lines=9> */
.L_x_71:
[----:B------:R-:W-:Y:S05]  /*71e0*/  BSYNC B1 ;  /* 0x0000000000017941 */ /* 0x000fea0003800000 */
.L_x_70:
        /* <DEDUP_REMOVED lines=9> */
.L_x_73:
[----:B------:R-:W-:Y:S05]  /*7280*/  BSYNC B1 ;  /* 0x0000000000017941 */ /* 0x000fea0003800000 */
.L_x_72:
        /* <DEDUP_REMOVED lines=10> */
.L_x_75:
[----:B------:R-:W-:Y:S05]  /*7330*/  BSYNC B1 ;  /* 0x0000000000017941 */ /* 0x000fea0003800000 */
.L_x_74:
        /* <DEDUP_REMOVED lines=10> */
.L_x_77:
[----:B------:R-:W-:Y:S05]  /*73e0*/  BSYNC B1 ;  /* 0x0000000000017941 */ /* 0x000fea0003800000 */
.L_x_76:
        /* <DEDUP_REMOVED lines=9> */
.L_x_79:
[----:B------:R-:W-:Y:S05]  /*7480*/  BSYNC B1 ;  /* 0x0000000000017941 */ /* 0x000fea0003800000 */
.L_x_78:
        /* <DEDUP_REMOVED lines=9> */
.L_x_81:
[----:B------:R-:W-:Y:S05]  /*7520*/  BSYNC B1 ;  /* 0x0000000000017941 */ /* 0x000fea0003800000 */
.L_x_80:
        /* <DEDUP_REMOVED lines=10> */
.L_x_83:
[----:B------:R-:W-:Y:S05]  /*75d0*/  BSYNC B1 ;  /* 0x0000000000017941 */ /* 0x000fea0003800000 */
.L_x_82:
        /* <DEDUP_REMOVED lines=10> */
.L_x_85:
[----:B------:R-:W-:Y:S05]  /*7680*/  BSYNC B1 ;  /* 0x0000000000017941 */ /* 0x000fea0003800000 */
.L_x_84:
        /* <DEDUP_REMOVED lines=9> */
.L_x_87:
[----:B------:R-:W-:Y:S05]  /*7720*/  BSYNC B1 ;  /* 0x0000000000017941 */ /* 0x000fea0003800000 */
.L_x_86:
        /* <DEDUP_REMOVED lines=9> */
.L_x_89:
[----:B------:R-:W-:Y:S05]  /*77c0*/  BSYNC B1 ;  /* 0x0000000000017941 */ /* 0x000fea0003800000 */
.L_x_88:
        /* <DEDUP_REMOVED lines=10> */
.L_x_91:
[----:B------:R-:W-:Y:S05]  /*7870*/  BSYNC B1 ;  /* 0x0000000000017941 */ /* 0x000fea0003800000 */
.L_x_90:
        /* <DEDUP_REMOVED lines=10> */
.L_x_93:
[----:B------:R-:W-:Y:S05]  /*7920*/  BSYNC B1 ;  /* 0x0000000000017941 */ /* 0x000fea0003800000 */
.L_x_92:
        /* <DEDUP_REMOVED lines=9> */
.L_x_95:
[----:B------:R-:W-:Y:S05]  /*79c0*/  BSYNC B1 ;  /* 0x0000000000017941 */ /* 0x000fea0003800000 */
.L_x_94:
        /* <DEDUP_REMOVED lines=9> */
.L_x_97:
[----:B------:R-:W-:Y:S05]  /*7a60*/  BSYNC B1 ;  /* 0x0000000000017941 */ /* 0x000fea0003800000 */
.L_x_96:
        /* <DEDUP_REMOVED lines=10> */
.L_x_99:
[----:B------:R-:W-:Y:S05]  /*7b10*/  BSYNC B1 ;  /* 0x0000000000017941 */ /* 0x000fea0003800000 */
.L_x_98:
        /* <DEDUP_REMOVED lines=10> */
.L_x_101:
[----:B------:R-:W-:Y:S05]  /*7bc0*/  BSYNC B1 ;  /* 0x0000000000017941 */ /* 0x000fea0003800000 */
.L_x_100:
        /* <DEDUP_REMOVED lines=9> */
.L_x_103:
[----:B------:R-:W-:Y:S05]  /*7c60*/  BSYNC B1 ;  /* 0x0000000000017941 */ /* 0x000fea0003800000 */
.L_x_102:
        /* <DEDUP_REMOVED lines=9> */
.L_x_105:
[----:B------:R-:W-:Y:S05]  /*7d00*/  BSYNC B1 ;  /* 0x0000000000017941 */ /* 0x000fea0003800000 */
.L_x_104:
        /* <DEDUP_REMOVED lines=10> */
.L_x_107:
[----:B------:R-:W-:Y:S05]  /*7db0*/  BSYNC B1 ;  /* 0x0000000000017941 */ /* 0x000fea0003800000 */
.L_x_106:
        /* <DEDUP_REMOVED lines=10> */
.L_x_109:
[----:B------:R-:W-:Y:S05]  /*7e60*/  BSYNC B1 ;  /* 0x0000000000017941 */ /* 0x000fea0003800000 */
.L_x_108:
        /* <DEDUP_REMOVED lines=9> */
.L_x_111:
[----:B------:R-:W-:Y:S05]  /*7f00*/  BSYNC B1 ;  /* 0x0000000000017941 */ /* 0x000fea0003800000 */
.L_x_110:
        /* <DEDUP_REMOVED lines=9> */
.L_x_113:
[----:B------:R-:W-:Y:S05]  /*7fa0*/  BSYNC B1 ;  /* 0x0000000000017941 */ /* 0x000fea0003800000 */
.L_x_112:
        /* <DEDUP_REMOVED lines=10> */
.L_x_115:
[----:B------:R-:W-:Y:S05]  /*8050*/  BSYNC B1 ;  /* 0x0000000000017941 */ /* 0x000fea0003800000 */
.L_x_114:
        /* <DEDUP_REMOVED lines=10> */
.L_x_117:
[----:B------:R-:W-:Y:S05]  /*8100*/  BSYNC B1 ;  /* 0x0000000000017941 */ /* 0x000fea0003800000 */
.L_x_116:
        /* <DEDUP_REMOVED lines=9> */
.L_x_119:
[----:B------:R-:W-:Y:S05]  /*81a0*/  BSYNC B1 ;  /* 0x0000000000017941 */ /* 0x000fea0003800000 */
.L_x_118:
        /* <DEDUP_REMOVED lines=9> */
.L_x_121:
[----:B------:R-:W-:Y:S05]  /*8240*/  BSYNC B1 ;  /* 0x0000000000017941 */ /* 0x000fea0003800000 */
.L_x_120:
        /* <DEDUP_REMOVED lines=10> */
.L_x_123:
[----:B------:R-:W-:Y:S05]  /*82f0*/  BSYNC B1 ;  /* 0x0000000000017941 */ /* 0x000fea0003800000 */
.L_x_122:
        /* <DEDUP_REMOVED lines=10> */
.L_x_125:
[----:B------:R-:W-:Y:S05]  /*83a0*/  BSYNC B1 ;  /* 0x0000000000017941 */ /* 0x000fea0003800000 */
.L_x_124:
        /* <DEDUP_REMOVED lines=9> */
.L_x_127:
[----:B------:R-:W-:Y:S05]  /*8440*/  BSYNC B1 ;  /* 0x0000000000017941 */ /* 0x000fea0003800000 */
.L_x_126:
        /* <DEDUP_REMOVED lines=9> */
.L_x_129:
[----:B------:R-:W-:Y:S05]  /*84e0*/  BSYNC B1 ;  /* 0x0000000000017941 */ /* 0x000fea0003800000 */
.L_x_128:
        /* <DEDUP_REMOVED lines=10> */
.L_x_131:
[----:B------:R-:W-:Y:S05]  /*8590*/  BSYNC B1 ;  /* 0x0000000000017941 */ /* 0x000fea0003800000 */
.L_x_130:
        /* <DEDUP_REMOVED lines=10> */
.L_x_133:
[----:B------:R-:W-:Y:S05]  /*8640*/  BSYNC B1 ;  /* 0x0000000000017941 */ /* 0x000fea0003800000 */
.L_x_132:
        /* <DEDUP_REMOVED lines=9> */
.L_x_135:
[----:B------:R-:W-:Y:S05]  /*86e0*/  BSYNC B1 ;  /* 0x0000000000017941 */ /* 0x000fea0003800000 */
.L_x_134:
        /* <DEDUP_REMOVED lines=9> */
.L_x_137:
[----:B------:R-:W-:Y:S05]  /*8780*/  BSYNC B1 ;  /* 0x0000000000017941 */ /* 0x000fea0003800000 */
.L_x_136:
        /* <DEDUP_REMOVED lines=10> */
.L_x_139:
[----:B------:R-:W-:Y:S05]  /*8830*/  BSYNC B1 ;  /* 0x0000000000017941 */ /* 0x000fea0003800000 */
.L_x_138:
        /* <DEDUP_REMOVED lines=10> */
.L_x_141:
[----:B------:R-:W-:Y:S05]  /*88e0*/  BSYNC B1 ;  /* 0x0000000000017941 */ /* 0x000fea0003800000 */
.L_x_140:
        /* <DEDUP_REMOVED lines=9> */
.L_x_143:
[----:B------:R-:W-:Y:S05]  /*8980*/  BSYNC B1 ;  /* 0x0000000000017941 */ /* 0x000fea0003800000 */
.L_x_142:
        /* <DEDUP_REMOVED lines=9> */
.L_x_145:
[----:B------:R-:W-:Y:S05]  /*8a20*/  BSYNC B1 ;  /* 0x0000000000017941 */ /* 0x000fea0003800000 */
.L_x_144:
        /* <DEDUP_REMOVED lines=10> */
.L_x_147:
[----:B------:R-:W-:Y:S05]  /*8ad0*/  BSYNC B1 ;  /* 0x0000000000017941 */ /* 0x000fea0003800000 */
.L_x_146:
        /* <DEDUP_REMOVED lines=10> */
.L_x_149:
[----:B------:R-:W-:Y:S05]  /*8b80*/  BSYNC B1 ;  /* 0x0000000000017941 */ /* 0x000fea0003800000 */
.L_x_148:
        /* <DEDUP_REMOVED lines=9> */
.L_x_151:
[----:B------:R-:W-:Y:S05]  /*8c20*/  BSYNC B1 ;  /* 0x0000000000017941 */ /* 0x000fea0003800000 */
.L_x_150:
        /* <DEDUP_REMOVED lines=9> */
.L_x_153:
[----:B------:R-:W-:Y:S05]  /*8cc0*/  BSYNC B1 ;  /* 0x0000000000017941 */ /* 0x000fea0003800000 */
.L_x_152:
        /* <DEDUP_REMOVED lines=10> */
.L_x_155:
[----:B------:R-:W-:Y:S05]  /*8d70*/  BSYNC B1 ;  /* 0x0000000000017941 */ /* 0x000fea0003800000 */
.L_x_154:
        /* <DEDUP_REMOVED lines=10> */
.L_x_157:
[----:B------:R-:W-:Y:S05]  /*8e20*/  BSYNC B1 ;  /* 0x0000000000017941 */ /* 0x000fea0003800000 */
.L_x_156:
        /* <DEDUP_REMOVED lines=9> */
.L_x_159:
[----:B------:R-:W-:Y:S05]  /*8ec0*/  BSYNC B1 ;  /* 0x0000000000017941 */ /* 0x000fea0003800000 */
.L_x_158:
        /* <DEDUP_REMOVED lines=9> */
.L_x_161:
[----:B------:R-:W-:Y:S05]  /*8f60*/  BSYNC B1 ;  /* 0x0000000000017941 */ /* 0x000fea0003800000 */
.L_x_160:
        /* <DEDUP_REMOVED lines=10> */
.L_x_163:
[----:B------:R-:W-:Y:S05]  /*9010*/  BSYNC B1 ;  /* 0x0000000000017941 */ /* 0x000fea0003800000 */
.L_x_162:
        /* <DEDUP_REMOVED lines=10> */
.L_x_165:
[----:B------:R-:W-:Y:S05]  /*90c0*/  BSYNC B1 ;  /* 0x0000000000017941 */ /* 0x000fea0003800000 */
.L_x_164:
        /* <DEDUP_REMOVED lines=9> */
.L_x_167:
[----:B------:R-:W-:Y:S05]  /*9160*/  BSYNC B1 ;  /* 0x0000000000017941 */ /* 0x000fea0003800000 */
.L_x_166:
        /* <DEDUP_REMOVED lines=9> */
.L_x_169:
[----:B------:R-:W-:Y:S05]  /*9200*/  BSYNC B1 ;  /* 0x0000000000017941 */ /* 0x000fea0003800000 */
.L_x_168:
        /* <DEDUP_REMOVED lines=10> */
.L_x_171:
[----:B------:R-:W-:Y:S05]  /*92b0*/  BSYNC B1 ;  /* 0x0000000000017941 */ /* 0x000fea0003800000 */
.L_x_170:
        /* <DEDUP_REMOVED lines=10> */
.L_x_173:
[----:B------:R-:W-:Y:S05]  /*9360*/  BSYNC B1 ;  /* 0x0000000000017941 */ /* 0x000fea0003800000 */
.L_x_172:
        /* <DEDUP_REMOVED lines=9> */
.L_x_175:
[----:B------:R-:W-:Y:S05]  /*9400*/  BSYNC B1 ;  /* 0x0000000000017941 */ /* 0x000fea0003800000 */
.L_x_174:
        /* <DEDUP_REMOVED lines=9> */
.L_x_177:
[----:B------:R-:W-:Y:S05]  /*94a0*/  BSYNC B1 ;  /* 0x0000000000017941 */ /* 0x000fea0003800000 */
.L_x_176:
        /* <DEDUP_REMOVED lines=10> */
.L_x_179:
[----:B------:R-:W-:Y:S05]  /*9550*/  BSYNC B1 ;  /* 0x0000000000017941 */ /* 0x000fea0003800000 */
.L_x_178:
        /* <DEDUP_REMOVED lines=10> */
.L_x_181:
[----:B------:R-:W-:Y:S05]  /*9600*/  BSYNC B1 ;  /* 0x0000000000017941 */ /* 0x000fea0003800000 */
.L_x_180:
        /* <DEDUP_REMOVED lines=9> */
.L_x_183:
[----:B------:R-:W-:Y:S05]  /*96a0*/  BSYNC B1 ;  /* 0x0000000000017941 */ /* 0x000fea0003800000 */
.L_x_182:
        /* <DEDUP_REMOVED lines=9> */
.L_x_185:
[----:B------:R-:W-:Y:S05]  /*9740*/  BSYNC B1 ;  /* 0x0000000000017941 */ /* 0x000fea0003800000 */
.L_x_184:
        /* <DEDUP_REMOVED lines=10> */
.L_x_187:
[----:B------:R-:W-:Y:S05]  /*97f0*/  BSYNC B1 ;  /* 0x0000000000017941 */ /* 0x000fea0003800000 */
.L_x_186:
        /* <DEDUP_REMOVED lines=10> */
.L_x_189:
[----:B------:R-:W-:Y:S05]  /*98a0*/  BSYNC B1 ;  /* 0x0000000000017941 */ /* 0x000fea0003800000 */
.L_x_188:
        /* <DEDUP_REMOVED lines=9> */
.L_x_191:
[----:B------:R-:W-:Y:S05]  /*9940*/  BSYNC B1 ;  /* 0x0000000000017941 */ /* 0x000fea0003800000 */
.L_x_190:
        /* <DEDUP_REMOVED lines=9> */
.L_x_193:
[----:B------:R-:W-:Y:S05]  /*99e0*/  BSYNC B1 ;  /* 0x0000000000017941 */ /* 0x000fea0003800000 */
.L_x_192:
        /* <DEDUP_REMOVED lines=10> */
.L_x_195:
[----:B------:R-:W-:Y:S05]  /*9a90*/  BSYNC B1 ;  /* 0x0000000000017941 */ /* 0x000fea0003800000 */
.L_x_194:
        /* <DEDUP_REMOVED lines=10> */
.L_x_197:
[----:B------:R-:W-:Y:S05]  /*9b40*/  BSYNC B1 ;  /* 0x0000000000017941 */ /* 0x000fea0003800000 */
.L_x_196:
[----:B0--345:R-:W-:Y:S01]  /*9b50*/  IMAD.U32 R6, R104, 0x10000, RZ ;  /* 0x0001000068067824 */ /* 0x039fe200078e00ff */
        /* <DEDUP_REMOVED lines=8> */
.L_x_199:
[----:B------:R-:W-:Y:S05]  /*9be0*/  BSYNC B1 ;  /* 0x0000000000017941 */ /* 0x000fea0003800000 */
.L_x_198:
[----:B0----5:R-:W-:Y:S01]  /*9bf0*/  IMAD.U32 R6, R104, 0x10000, RZ ;  /* 0x0001000068067824 */ /* 0x021fe200078e00ff */
[----:B------:R-:W-:Y:S01]  /*9c00*/  ISETP.GT.AND P0, PT, R0, 0x8, P0 ;  /* 0x000000080000780c */ /* 0x000fe20000704270 */
[----:B------:R-:W-:Y:S01]  /*9c10*/  @P1 IMAD.MOV.U32 R7, RZ, RZ, R13 ;  /* 0x000000ffff071224 */ /* 0x000fe200078e000d */
[----:B------:R-:W-:Y:S01]  /*9c20*/  BSSY B1, `(.L_x_200) ;  /* 0x0000008000017945 */ /* 0x000fe20003800000 */
[----:B------:R-:W-:Y:S01]  /*9c30*/  FMUL R3, R6, R113 ;  /* 0x0000007106037220 */ /* 0x000fe20000400000 */
[----:B------:R-:W-:-:S03]  /*9c40*/  @P1 IMAD.MOV.U32 R6, RZ, RZ, R12 ;  /* 0x000000ffff061224 */ /* 0x000fc600078e000c */
[----:B------:R-:W-:-:S05]  /*9c50*/  FFMA R3, R30, R112, R3 ;  /* 0x000000701e037223 */ /* 0x000fca0000000003 */
[----:B------:R-:W-:-:S05]  /*9c60*/  F2FP.BF16.F32.PACK_AB R3, RZ, R3 ;  /* 0x00000003ff03723e */ /* 0x000fca00000010ff */
[----:B------:R0:W-:Y:S01]  /*9c70*/  @P1 STG.E.U16 desc[UR46][R6.64+0x150], R3 ;  /* 0x0001500306001986 */ /* 0x0001e2000c10152e */
[----:B------:R-:W-:Y:S05]  /*9c80*/  @!P0 BRA `(.L_x_201) ;  /* 0x0000000000048947 */ /* 0x000fea0003800000 */
[----:B------:R4:W5:Y:S02]  /*9c90*/  LDG.E.LTC128B.U16 R104, desc[UR46][R4.64+0x152] ;  /* 0x0001522e04687981 */ /* 0x000964000c1e1520 */
.L_x_201:
[----:B------:R-:W-:Y:S05]  /*9ca0*/  BSYNC B1 ;  /* 0x0000000000017941 */ /* 0x000fea0003800000 */
.L_x_200:
[----:B------:R-:W-:Y:S05]  /*9cb0*/  @!P0 BRA `(.L_x_202) ;  /* 0x0000001c00b08947 */ /* 0x000fea0003800000 */
[----:B-----5:R-:W-:-:S04]  /*9cc0*/  IMAD.U32 R104, R104, 0x10000, RZ ;  /* 0x0001000068687824 */ /* 0x020fc800078e00ff */
[----:B------:R-:W-:-:S04]  /*9cd0*/  FMUL R104, R104, R113 ;  /* 0x0000007168687220 */ /* 0x000fc80000400000 */
[----:B------:R-:W-:-:S05]  /*9ce0*/  FFMA R104, R31, R112, R104 ;  /* 0x000000701f687223 */ /* 0x000fca0000000068 */
[----:B------:R-:W-:-:S05]  /*9cf0*/  F2FP.BF16.F32.PACK_AB R104, RZ, R104 ;  /* 0x00000068ff68723e */ /* 0x000fca00000010ff */
[----:B------:R0:W-:Y:S01]  /*9d00*/  STG.E.U16 desc[UR46][R12.64+0x152], R104 ;  /* 0x000152680c007986 */ /* 0x0001e2000c10152e */
[----:B------:R-:W-:Y:S05]  /*9d10*/  BRA `(.L_x_202) ;  /* 0x0000001c00987947 */ /* 0x000fea0003800000 */
.L_x_29:
[----:B------:R-:W-:Y:S01]  /*9d20*/  ULDC.64 UR4, c[0x0][0x5c0] ;  /* 0x0001700000047ab9 */ /* 0x000fe20000000a00 */
[----:B------:R-:W-:Y:S01]  /*9d30*/  ISETP.GT.AND P3, PT, R3, 0x1, PT ;  /* 0x000000010300780c */ /* 0x000fe20003f64270 */
[-C--:B------:R-:W-:Y:S01]  /*9d40*/  FMUL R104, R104, R112.reuse ;  /* 0x0000007068687220 */ /* 0x080fe20000400000 */
[----:B------:R-:W-:Y:S01]  /*9d50*/  LEA R10, P0, R6, UR4, 0x1 ;  /* 0x00000004060a7c11 */ /* 0x000fe2000f8008ff */
[-C--:B------:R-:W-:Y:S01]  /*9d60*/  FMUL R105, R105, R112.reuse ;  /* 0x0000007069697220 */ /* 0x080fe20000400000 */
[----:B------:R-:W-:Y:S01]  /*9d70*/  SHF.L.U64.HI R5, R4, 0x4, R5 ;  /* 0x0000000404057819 */ /* 0x000fe20000010205 */
[-C--:B------:R-:W-:Y:S01]  /*9d80*/  FMUL R106, R106, R112.reuse ;  /* 0x000000706a6a7220 */ /* 0x080fe20000400000 */
[----:B------:R-:W-:Y:S01]  /*9d90*/  LEA.HI.X R11, R6, UR5, R129, 0x1, P0 ;  /* 0x00000005060b7c11 */ /* 0x000fe200080f0c81 */
[-C--:B------:R-:W-:Y:S01]  /*9da0*/  FMUL R107, R107, R112.reuse ;  /* 0x000000706b6b7220 */ /* 0x080fe20000400000 */
[----:B------:R-:W-:Y:S01]  /*9db0*/  ISETP.GT.AND P0, PT, R0, RZ, P3 ;  /* 0x000000ff0000720c */ /* 0x000fe20001f04270 */
[----:B------:R-:W-:Y:S01]  /*9dc0*/  FMUL R108, R108, R112 ;  /* 0x000000706c6c7220 */ /* 0x000fe20000400000 */
[----:B------:R-:W-:Y:S01]  /*9dd0*/  F2FP.BF16.F32.PACK_AB R104, RZ, R104 ;  /* 0x00000068ff68723e */ /* 0x000fe200000010ff */
[-C--:B------:R-:W-:Y:S01]  /*9de0*/  FMUL R109, R109, R112.reuse ;  /* 0x000000706d6d7220 */ /* 0x080fe20000400000 */
[----:B------:R-:W-:Y:S01]  /*9df0*/  F2FP.BF16.F32.PACK_AB R105, RZ, R105 ;  /* 0x00000069ff69723e */ /* 0x000fe200000010ff */
[----:B------:R-:W-:Y:S01]  /*9e00*/  FMUL R110, R110, R112 ;  /* 0x000000706e6e7220 */ /* 0x000fe20000400000 */
[----:B------:R-:W-:Y:S01]  /*9e10*/  LEA R4, P4, R4, R10, 0x4 ;  /* 0x0000000a04047211 */ /* 0x000fe200078820ff */
[----:B------:R-:W-:Y:S01]  /*9e20*/  @P2 STG.E.U16 desc[UR46][R10.64], R104 ;  /* 0x000000680a002986 */ /* 0x000fe2000c10152e */
[----:B------:R-:W-:Y:S01]  /*9e30*/  ISETP.GT.AND P2, PT, R3, 0x8, PT ;  /* 0x000000080300780c */ /* 0x000fe20003f44270 */
[----:B------:R-:W-:Y:S01]  /*9e40*/  FMUL R111, R111, R112 ;  /* 0x000000706f6f7220 */ /* 0x000fe20000400000 */
[C---:B------:R-:W-:Y:S01]  /*9e50*/  ISETP.GT.AND P1, PT, R0.reuse, 0x8, P1 ;  /* 0x000000080000780c */ /* 0x040fe20000f24270 */
[--C-:B------:R-:W-:Y:S01]  /*9e60*/  IMAD.X R5, R5, 0x1, R11.reuse, P4 ;  /* 0x0000000105057824 */ /* 0x100fe200020e060b */
[C---:B------:R-:W-:Y:S01]  /*9e70*/  ISETP.GT.AND P5, PT, R0.reuse, RZ, P2 ;  /* 0x000000ff0000720c */ /* 0x040fe200017a4270 */
[--C-:B------:R-:W-:Y:S01]  /*9e80*/  @P0 IMAD.MOV.U32 R6, RZ, RZ, R10.reuse ;  /* 0x000000ffff060224 */ /* 0x100fe200078e000a */
[----:B------:R-:W-:Y:S01]  /*9e90*/  ISETP.GT.AND P3, PT, R0, 0x8, P3 ;  /* 0x000000080000780c */ /* 0x000fe20001f64270 */
[--C-:B------:R-:W-:Y:S01]  /*9ea0*/  @P0 IMAD.MOV.U32 R7, RZ, RZ, R11.reuse ;  /* 0x000000ffff070224 */ /* 0x100fe200078e000b */
[----:B------:R-:W-:Y:S01]  /*9eb0*/  F2FP.BF16.F32.PACK_AB R106, RZ, R106 ;  /* 0x0000006aff6a723e */ /* 0x000fe200000010ff */
[-C--:B------:R-:W-:Y:S01]  /*9ec0*/  FMUL R96, R96, R112.reuse ;  /* 0x0000007060607220 */ /* 0x080fe20000400000 */
[----:B------:R-:W-:Y:S01]  /*9ed0*/  F2FP.BF16.F32.PACK_AB R107, RZ, R107 ;  /* 0x0000006bff6b723e */ /* 0x000fe200000010ff */
[-C--:B------:R-:W-:Y:S01]  /*9ee0*/  FMUL R97, R97, R112.reuse ;  /* 0x0000007061617220 */ /* 0x080fe20000400000 */
[----:B------:R0:W-:Y:S01]  /*9ef0*/  @P0 STG.E.U16 desc[UR46][R6.64+0x2], R105 ;  /* 0x0000026906000986 */ /* 0x0001e2000c10152e */
[----:B------:R-:W-:Y:S01]  /*9f00*/  ISETP.GT.AND P0, PT, R3, 0x9, PT ;  /* 0x000000090300780c */ /* 0x000fe20003f04270 */
[----:B------:R-:W-:Y:S01]  /*9f10*/  FMUL R98, R98, R112 ;  /* 0x0000007062627220 */ /* 0x000fe20000400000 */
[----:B------:R-:W-:Y:S01]  /*9f20*/  F2FP.BF16.F32.PACK_AB R108, RZ, R108 ;  /* 0x0000006cff6c723e */ /* 0x000fe200000010ff */
[----:B------:R-:W-:Y:S01]  /*9f30*/  @P1 STG.E.U16 desc[UR46][R4.64], R106 ;  /* 0x0000006a04001986 */ /* 0x000fe2000c10152e */
[----:B------:R-:W-:Y:S01]  /*9f40*/  ISETP.GT.AND P4, PT, R0, RZ, P0 ;  /* 0x000000ff0000720c */ /* 0x000fe20000784270 */
[-C--:B------:R-:W-:Y:S01]  /*9f50*/  FMUL R99, R99, R112.reuse ;  /* 0x0000007063637220 */ /* 0x080fe20000400000 */
[C---:B------:R-:W-:Y:S01]  /*9f60*/  ISETP.GT.AND P1, PT, R3.reuse, 0x10, PT ;  /* 0x000000100300780c */ /* 0x040fe20003f24270 */
[----:B------:R-:W-:Y:S01]  /*9f70*/  @P3 STG.E.U16 desc[UR46][R4.64+0x2], R107 ;  /* 0x0000026b04003986 */ /* 0x000fe2000c10152e */
[----:B------:R-:W-:Y:S01]  /*9f80*/  F2FP.BF16.F32.PACK_AB R109, RZ, R109 ;  /* 0x0000006dff6d723e */ /* 0x000fe200000010ff */
[-C--:B------:R-:W-:Y:S01]  /*9f90*/  FMUL R100, R100, R112.reuse ;  /* 0x0000007064647220 */ /* 0x080fe20000400000 */
[C---:B------:R-:W-:Y:S01]  /*9fa0*/  ISETP.GT.AND P2, PT, R0.reuse, 0x8, P2 ;  /* 0x000000080000780c */ /* 0x040fe20001744270 */
[--C-:B0-----:R-:W-:Y:S01]  /*9fb0*/  @P5 IMAD.MOV.U32 R6, RZ, RZ, R10.reuse ;  /* 0x000000ffff065224 */ /* 0x101fe200078e000a */
[----:B------:R-:W-:Y:S01]  /*9fc0*/  ISETP.GT.AND P3, PT, R0, 0x8, P0 ;  /* 0x000000080000780c */ /* 0x000fe20000764270 */
[--C-:B------:R-:W-:Y:S01]  /*9fd0*/  @P5 IMAD.MOV.U32 R7, RZ, RZ, R11.reuse ;  /* 0x000000ffff075224 */ /* 0x100fe200078e000b */
[----:B------:R-:W-:Y:S01]  /*9fe0*/  ISETP.GT.AND P0, PT, R3, 0x11, PT ;  /* 0x000000110300780c */ /* 0x000fe20003f04270 */
[----:B------:R-:W-:Y:S01]  /*9ff0*/  FMUL R101, R101, R112 ;  /* 0x0000007065657220 */ /* 0x000fe20000400000 */
[----:B------:R-:W-:Y:S01]  /*a000*/  F2FP.BF16.F32.PACK_AB R110, RZ, R110 ;  /* 0x0000006eff6e723e */ /* 0x000fe200000010ff */
[-C--:B------:R-:W-:Y:S01]  /*a010*/  FMUL R102, R102, R112.reuse ;  /* 0x0000007066667220 */ /* 0x080fe20000400000 */
[----:B------:R0:W-:Y:S01]  /*a020*/  @P5 STG.E.U16 desc[UR46][R6.64+0x10], R108 ;  /* 0x0000106c06005986 */ /* 0x0001e2000c10152e */
[----:B------:R-:W-:Y:S01]  /*a030*/  ISETP.GT.AND P5, PT, R0, RZ, P1 ;  /* 0x000000ff0000720c */ /* 0x000fe20000fa4270 */
[-C--:B------:R-:W-:Y:S01]  /*a040*/  FMUL R103, R103, R112.reuse ;  /* 0x0000007067677220 */ /* 0x080fe20000400000 */
[----:B------:R-:W-:Y:S01]  /*a050*/  F2FP.BF16.F32.PACK_AB R111, RZ, R111 ;  /* 0x0000006fff6f723e */ /* 0x000fe200000010ff */
[----:B------:R-:W-:Y:S01]  /*a060*/  FMUL R88, R88, R112 ;  /* 0x0000007058587220 */ /* 0x000fe20000400000 */
[----:B------:R-:W-:Y:S01]  /*a070*/  F2FP.BF16.F32.PACK_AB R96, RZ, R96 ;  /* 0x00000060ff60723e */ /* 0x000fe200000010ff */
[-C--:B------:R-:W-:Y:S01]  /*a080*/  FMUL R89, R89, R112.reuse ;  /* 0x0000007059597220 */ /* 0x080fe20000400000 */
[----:B------:R-:W-:Y:S01]  /*a090*/  F2FP.BF16.F32.PACK_AB R97, RZ, R97 ;  /* 0x00000061ff61723e */ /* 0x000fe200000010ff */
[-C--:B------:R-:W-:Y:S01]  /*a0a0*/  FMUL R90, R90, R112.reuse ;  /* 0x000000705a5a7220 */ /* 0x080fe20000400000 */
[----:B------:R-:W-:Y:S01]  /*a0b0*/  ISETP.GT.AND P1, PT, R0, 0x8, P1 ;  /* 0x000000080000780c */ /* 0x000fe20000f24270 */
[----:B------:R-:W-:Y:S01]  /*a0c0*/  FMUL R91, R91, R112 ;  /* 0x000000705b5b7220 */ /* 0x000fe20000400000 */
[----:B------:R-:W-:Y:S01]  /*a0d0*/  F2FP.BF16.F32.PACK_AB R98, RZ, R98 ;  /* 0x00000062ff62723e */ /* 0x000fe200000010ff */
[--C-:B0-----:R-:W-:Y:S01]  /*a0e0*/  @P4 IMAD.MOV.U32 R6, RZ, RZ, R10.reuse ;  /* 0x000000ffff064224 */ /* 0x101fe200078e000a */
[----:B------:R-:W-:Y:S01]  /*a0f0*/  F2FP.BF16.F32.PACK_AB R99, RZ, R99 ;  /* 0x00000063ff63723e */ /* 0x000fe200000010ff */
[--C-:B------:R-:W-:Y:S01]  /*a100*/  @P4 IMAD.MOV.U32 R7, RZ, RZ, R11.reuse ;  /* 0x000000ffff074224 */ /* 0x100fe200078e000b */
[----:B------:R-:W-:Y:S01]  /*a110*/  F2FP.BF16.F32.PACK_AB R100, RZ, R100 ;  /* 0x00000064ff64723e */ /* 0x000fe200000010ff */
[-C--:B------:R-:W-:Y:S01]  /*a120*/  FMUL R92, R92, R112.reuse ;  /* 0x000000705c5c7220 */ /* 0x080fe20000400000 */
[----:B------:R-:W-:Y:S01]  /*a130*/  F2FP.BF16.F32.PACK_AB R101, RZ, R101 ;  /* 0x00000065ff65723e */ /* 0x000fe200000010ff */
[-C--:B------:R-:W-:Y:S01]  /*a140*/  FMUL R93, R93, R112.reuse ;  /* 0x000000705d5d7220 */ /* 0x080fe20000400000 */
[----:B------:R0:W-:Y:S01]  /*a150*/  @P4 STG.E.U16 desc[UR46][R6.64+0x12], R109 ;  /* 0x0000126d06004986 */ /* 0x0001e2000c10152e */
[----:B------:R-:W-:Y:S01]  /*a160*/  ISETP.GT.AND P4, PT, R0, RZ, P0 ;  /* 0x000000ff0000720c */ /* 0x000fe20000784270 */
[----:B------:R-:W-:Y:S01]  /*a170*/  FMUL R94, R94, R112 ;  /* 0x000000705e5e7220 */ /* 0x000fe20000400000 */
[----:B------:R-:W-:Y:S01]  /*a180*/  F2FP.BF16.F32.PACK_AB R102, RZ, R102 ;  /* 0x00000066ff66723e */ /* 0x000fe200000010ff */
[----:B------:R-:W-:Y:S01]  /*a190*/  @P2 STG.E.U16 desc[UR46][R4.64+0x10], R110 ;  /* 0x0000106e04002986 */ /* 0x000fe2000c10152e */
[----:B------:R-:W-:Y:S01]  /*a1a0*/  ISETP.GT.AND P2, PT, R3, 0x18, PT ;  /* 0x000000180300780c */ /* 0x000fe20003f44270 */
[-C--:B------:R-:W-:Y:S01]  /*a1b0*/  FMUL R95, R95, R112.reuse ;  /* 0x000000705f5f7220 */ /* 0x080fe20000400000 */
[----:B------:R-:W-:Y:S01]  /*a1c0*/  F2FP.BF16.F32.PACK_AB R103, RZ, R103 ;  /* 0x00000067ff67723e */ /* 0x000fe200000010ff */
[----:B------:R-:W-:Y:S01]  /*a1d0*/  @P3 STG.E.U16 desc[UR46][R4.64+0x12], R111 ;  /* 0x0000126f04003986 */ /* 0x000fe2000c10152e */
[----:B------:R-:W-:Y:S01]  /*a1e0*/  ISETP.GT.AND P3, PT, R0, 0x8, P0 ;  /* 0x000000080000780c */ /* 0x000fe20000764270 */
[----:B------:R-:W-:Y:S01]  /*a1f0*/  FMUL R80, R80, R112 ;  /* 0x0000007050507220 */ /* 0x000fe20000400000 */
[----:B------:R-:W-:Y:S01]  /*a200*/  ISETP.GT.AND P0, PT, R3, 0x19, PT ;  /* 0x000000190300780c */ /* 0x000fe20003f04270 */
[--C-:B0-----:R-:W-:Y:S01]  /*a210*/  @P5 IMAD.MOV.U32 R6, RZ, RZ, R10.reuse ;  /* 0x000000ffff065224 */ /* 0x101fe200078e000a */
[----:B------:R-:W-:Y:S01]  /*a220*/  F2FP.BF16.F32.PACK_AB R88, RZ, R88 ;  /* 0x00000058ff58723e */ /* 0x000fe200000010ff */
[--C-:B------:R-:W-:Y:S01]  /*a230*/  @P5 IMAD.MOV.U32 R7, RZ, RZ, R11.reuse ;  /* 0x000000ffff075224 */ /* 0x100fe200078e000b */
[----:B------:R-:W-:Y:S01]  /*a240*/  F2FP.BF16.F32.PACK_AB R89, RZ, R89 ;  /* 0x00000059ff59723e */ /* 0x000fe200000010ff */
        /* <DEDUP_REMOVED lines=11> */
[----:B------:R-:W-:Y:S01]  /*a300*/  FMUL R86, R86, R112 ;  /* 0x0000007056567220 */ /* 0x000fe20000400000 */
[----:B------:R-:W-:Y:S01]  /*a310*/  F2FP.BF16.F32.PACK_AB R94, RZ, R94 ;  /* 0x0000005eff5e723e */ /* 0x000fe200000010ff */
[----:B------:R-:W-:Y:S01]  /*a320*/  FMUL R87, R87, R112 ;  /* 0x0000007057577220 */ /* 0x000fe20000400000 */
[----:B------:R-:W-:Y:S01]  /*a330*/  F2FP.BF16.F32.PACK_AB R95, RZ, R95 ;  /* 0x0000005fff5f723e */ /* 0x000fe200000010ff */
        /* <DEDUP_REMOVED lines=11> */
[----:B------:R-:W-:Y:S01]  /*a3f0*/  @P1 STG.E.U16 desc[UR46][R4.64+0x20], R98 ;  /* 0x0000206204001986 */ /* 0x000fe2000c10152e */
[C---:B------:R-:W-:Y:S01]  /*a400*/  ISETP.GT.AND P1, PT, R0.reuse, 0x8, P2 ;  /* 0x000000080000780c */ /* 0x040fe20001724270 */
[-C--:B------:R-:W-:Y:S01]  /*a410*/  FMUL R75, R75, R112.reuse ;  /* 0x000000704b4b7220 */ /* 0x080fe20000400000 */
[C---:B------:R-:W-:Y:S01]  /*a420*/  ISETP.GT.AND P2, PT, R3.reuse, 0x20, PT ;  /* 0x000000200300780c */ /* 0x040fe20003f44270 */
        /* <DEDUP_REMOVED lines=156> */
[----:B0-----:R-:W-:Y:S01]  /*adf0*/  @P5 IMAD.MOV.U32 R6, RZ, RZ, R10 ;  /* 0x000000ffff065224 */ /* 0x001fe200078e000a */
[----:B------:R-:W-:Y:S01]  /*ae00*/  F2FP.BF16.F32.PACK_AB R36, RZ, R36 ;  /* 0x00000024ff24723e */ /* 0x000fe200000010ff */
[----:B------:R-:W-:Y:S01]  /*ae10*/  @P5 IMAD.MOV.U32 R7, RZ, RZ, R11 ;  /* 0x000000ffff075224 */ /* 0x000fe200078e000b */
[----:B------:R-:W-:Y:S01]  /*ae20*/  F2FP.BF16.F32.PACK_AB R37, RZ, R37 ;  /* 0x00000025ff25723e */ /* 0x000fe200000010ff */
[----:B------:R-:W-:Y:S01]  /*ae30*/  FMUL R29, R29, R112 ;  /* 0x000000701d1d7220 */ /* 0x000fe20000400000 */
[----:B------:R-:W-:Y:S01]  /*ae40*/  F2FP.BF16.F32.PACK_AB R38, RZ, R38 ;  /* 0x00000026ff26723e */ /* 0x000fe200000010ff */
[-C--:B------:R-:W-:Y:S01]  /*ae50*/  FMUL R30, R30, R112.reuse ;  /* 0x000000701e1e7220 */ /* 0x080fe20000400000 */
[----:B------:R0:W-:Y:S01]  /*ae60*/  @P5 STG.E.U16 desc[UR46][R6.64+0x70], R84 ;  /* 0x0000705406005986 */ /* 0x0001e2000c10152e */
[----:B------:R-:W-:Y:S01]  /*ae70*/  ISETP.GT.AND P5, PT, R0, RZ, P2 ;  /* 0x000000ff0000720c */ /* 0x000fe200017a4270 */
[----:B------:R-:W-:Y:S01]  /*ae80*/  FMUL R31, R31, R112 ;  /* 0x000000701f1f7220 */ /* 0x000fe20000400000 */
[----:B------:R-:W-:-:S02]  /*ae90*/  F2FP.BF16.F32.PACK_AB R39, RZ, R39 ;  /* 0x00000027ff27723e */ /* 0x000fc400000010ff */
[----:B------:R-:W-:Y:S02]  /*aea0*/  F2FP.BF16.F32.PACK_AB R24, RZ, R24 ;  /* 0x00000018ff18723e */ /* 0x000fe400000010ff */
[----:B------:R-:W-:Y:S02]  /*aeb0*/  F2FP.BF16.F32.PACK_AB R25, RZ, R25 ;  /* 0x00000019ff19723e */ /* 0x000fe400000010ff */
[----:B------:R-:W-:Y:S02]  /*aec0*/  F2FP.BF16.F32.PACK_AB R26, RZ, R26 ;  /* 0x0000001aff1a723e */ /* 0x000fe400000010ff */
[----:B------:R-:W-:Y:S01]  /*aed0*/  F2FP.BF16.F32.PACK_AB R27, RZ, R27 ;  /* 0x0000001bff1b723e */ /* 0x000fe200000010ff */
[----:B0-----:R-:W-:Y:S01]  /*aee0*/  @P4 IMAD.MOV.U32 R6, RZ, RZ, R10 ;  /* 0x000000ffff064224 */ /* 0x001fe200078e000a */
[----:B------:R-:W-:Y:S01]  /*aef0*/  F2FP.BF16.F32.PACK_AB R28, RZ, R28 ;  /* 0x0000001cff1c723e */ /* 0x000fe200000010ff */
[----:B------:R-:W-:Y:S01]  /*af00*/  @P4 IMAD.MOV.U32 R7, RZ, RZ, R11 ;  /* 0x000000ffff074224 */ /* 0x000fe200078e000b */
[----:B------:R-:W-:-:S02]  /*af10*/  F2FP.BF16.F32.PACK_AB R29, RZ, R29 ;  /* 0x0000001dff1d723e */ /* 0x000fc400000010ff */
[----:B------:R-:W-:Y:S02]  /*af20*/  F2FP.BF16.F32.PACK_AB R30, RZ, R30 ;  /* 0x0000001eff1e723e */ /* 0x000fe400000010ff */
[----:B------:R0:W-:Y:S01]  /*af30*/  @P4 STG.E.U16 desc[UR46][R6.64+0x72], R85 ;  /* 0x0000725506004986 */ /* 0x0001e2000c10152e */
[C---:B------:R-:W-:Y:S02]  /*af40*/  ISETP.GT.AND P4, PT, R0.reuse, RZ, P0 ;  /* 0x000000ff0000720c */ /* 0x040fe40000784270 */
[----:B------:R-:W-:Y:S01]  /*af50*/  F2FP.BF16.F32.PACK_AB R31, RZ, R31 ;  /* 0x0000001fff1f723e */ /* 0x000fe200000010ff */
[----:B------:R-:W-:Y:S01]  /*af60*/  @P1 STG.E.U16 desc[UR46][R4.64+0x70], R86 ;  /* 0x0000705604001986 */ /* 0x000fe2000c10152e */
[C---:B------:R-:W-:Y:S02]  /*af70*/  ISETP.GT.AND P1, PT, R0.reuse, 0x8, P2 ;  /* 0x000000080000780c */ /* 0x040fe40001724270 */
[----:B------:R-:W-:Y:S01]  /*af80*/  ISETP.GT.AND P2, PT, R3, 0x48, PT ;  /* 0x000000480300780c */ /* 0x000fe20003f44270 */
[----:B------:R-:W-:Y:S01]  /*af90*/  @P3 STG.E.U16 desc[UR46][R4.64+0x72], R87 ;  /* 0x0000725704003986 */ /* 0x000fe2000c10152e */
[----:B------:R-:W-:-:S02]  /*afa0*/  ISETP.GT.AND P3, PT, R0, 0x8, P0 ;  /* 0x000000080000780c */ /* 0x000fc40000764270 */
[----:B------:R-:W-:Y:S01]  /*afb0*/  ISETP.GT.AND P0, PT, R3, 0x49, PT ;  /* 0x000000490300780c */ /* 0x000fe20003f04270 */
[----:B0-----:R-:W-:Y:S02]  /*afc0*/  @P5 IMAD.MOV.U32 R6, RZ, RZ, R10 ;  /* 0x000000ffff065224 */ /* 0x001fe400078e000a */
[----:B------:R-:W-:-:S05]  /*afd0*/  @P5 IMAD.MOV.U32 R7, RZ, RZ, R11 ;  /* 0x000000ffff075224 */ /* 0x000fca00078e000b */
[----:B------:R0:W-:Y:S01]  /*afe0*/  @P5 STG.E.U16 desc[UR46][R6.64+0x80], R72 ;  /* 0x0000804806005986 */ /* 0x0001e2000c10152e */
[----:B------:R-:W-:Y:S01]  /*aff0*/  ISETP.GT.AND P5, PT, R0, RZ, P2 ;  /* 0x000000ff0000720c */ /* 0x000fe200017a4270 */
[----:B0-----:R-:W-:Y:S02]  /*b000*/  @P4 IMAD.MOV.U32 R6, RZ, RZ, R10 ;  /* 0x000000ffff064224 */ /* 0x001fe400078e000a */
[----:B------:R-:W-:-:S05]  /*b010*/  @P4 IMAD.MOV.U32 R7, RZ, RZ, R11 ;  /* 0x000000ffff074224 */ /* 0x000fca00078e000b */
[----:B------:R0:W-:Y:S01]  /*b020*/  @P4 STG.E.U16 desc[UR46][R6.64+0x82], R73 ;  /* 0x0000824906004986 */ /* 0x0001e2000c10152e */
[----:B------:R-:W-:-:S03]  /*b030*/  ISETP.GT.AND P4, PT, R0, RZ, P0 ;  /* 0x000000ff0000720c */ /* 0x000fc60000784270 */
[----:B------:R-:W-:Y:S01]  /*b040*/  @P1 STG.E.U16 desc[UR46][R4.64+0x80], R74 ;  /* 0x0000804a04001986 */ /* 0x000fe2000c10152e */
[C---:B------:R-:W-:Y:S02]  /*b050*/  ISETP.GT.AND P1, PT, R0.reuse, 0x8, P2 ;  /* 0x000000080000780c */ /* 0x040fe40001724270 */
[C---:B------:R-:W-:Y:S01]  /*b060*/  ISETP.GT.AND P2, PT, R3.reuse, 0x50, PT ;  /* 0x000000500300780c */ /* 0x040fe20003f44270 */
[----:B------:R-:W-:Y:S01]  /*b070*/  @P3 STG.E.U16 desc[UR46][R4.64+0x82], R75 ;  /* 0x0000824b04003986 */ /* 0x000fe2000c10152e */
[----:B------:R-:W-:Y:S02]  /*b080*/  ISETP.GT.AND P3, PT, R0, 0x8, P0 ;  /* 0x000000080000780c */ /* 0x000fe40000764270 */
        /* <DEDUP_REMOVED lines=102> */
[C---:B------:R-:W-:Y:S02]  /*b6f0*/  ISETP.GT.AND P5, PT, R0.reuse, RZ, P2 ;  /* 0x000000ff0000720c */ /* 0x040fe400017a4270 */
[----:B------:R-:W-:Y:S01]  /*b700*/  ISETP.GT.AND P2, PT, R0, 0x8, P2 ;  /* 0x000000080000780c */ /* 0x000fe20001744270 */
[----:B0-----:R-:W-:Y:S02]  /*b710*/  @P4 IMAD.MOV.U32 R6, RZ, RZ, R10 ;  /* 0x000000ffff064224 */ /* 0x001fe400078e000a */
[----:B------:R-:W-:-:S05]  /*b720*/  @P4 IMAD.MOV.U32 R7, RZ, RZ, R11 ;  /* 0x000000ffff074224 */ /* 0x000fca00078e000b */
[----:B------:R0:W-:Y:S01]  /*b730*/  @P4 STG.E.U16 desc[UR46][R6.64+0x102], R41 ;  /* 0x0001022906004986 */ /* 0x0001e2000c10152e */
[C---:B------:R-:W-:Y:S02]  /*b740*/  ISETP.GT.AND P4, PT, R0.reuse, RZ, P0 ;  /* 0x000000ff0000720c */ /* 0x040fe40000784270 */
[----:B------:R-:W-:Y:S01]  /*b750*/  ISETP.GT.AND P0, PT, R0, 0x8, P0 ;  /* 0x000000080000780c */ /* 0x000fe20000704270 */
[----:B------:R-:W-:Y:S01]  /*b760*/  @P1 STG.E.U16 desc[UR46][R4.64+0x100], R42 ;  /* 0x0001002a04001986 */ /* 0x000fe2000c10152e */
[----:B------:R-:W-:-:S03]  /*b770*/  ISETP.GT.AND P1, PT, R3, 0x91, PT ;  /* 0x000000910300780c */ /* 0x000fc60003f24270 */
[----:B------:R-:W-:Y:S01]  /*b780*/  @P3 STG.E.U16 desc[UR46][R4.64+0x102], R43 ;  /* 0x0001022b04003986 */ /* 0x000fe2000c10152e */
        /* <DEDUP_REMOVED lines=9> */
[----:B------:R-:W-:Y:S04]  /*b820*/  @P2 STG.E.U16 desc[UR46][R4.64+0x110], R46 ;  /* 0x0001102e04002986 */ /* 0x000fe8000c10152e */
[----:B------:R-:W-:Y:S01]  /*b830*/  @P0 STG.E.U16 desc[UR46][R4.64+0x112], R47 ;  /* 0x0001122f04000986 */ /* 0x000fe2000c10152e */
[----:B------:R-:W-:Y:S01]  /*b840*/  ISETP.GT.AND P0, PT, R0, 0x8, P3 ;  /* 0x000000080000780c */ /* 0x000fe20001f04270 */
[----:B0-----:R-:W-:Y:S02]  /*b850*/  @P5 IMAD.MOV.U32 R6, RZ, RZ, R10 ;  /* 0x000000ffff065224 */ /* 0x001fe400078e000a */
[----:B------:R-:W-:-:S05]  /*b860*/  @P5 IMAD.MOV.U32 R7, RZ, RZ, R11 ;  /* 0x000000ffff075224 */ /* 0x000fca00078e000b */
[----:B------:R0:W-:Y:S01]  /*b870*/  @P5 STG.E.U16 desc[UR46][R6.64+0x120], R32 ;  /* 0x0001202006005986 */ /* 0x0001e2000c10152e */
[----:B------:R-:W-:Y:S02]  /*b880*/  ISETP.GT.AND P5, PT, R0, 0x8, P1 ;  /* 0x000000080000780c */ /* 0x000fe40000fa4270 */
[----:B------:R-:W-:-:S04]  /*b890*/  ISETP.GT.AND P1, PT, R3, 0x99, PT ;  /* 0x000000990300780c */ /* 0x000fc80003f24270 */
[----:B------:R-:W-:Y:S01]  /*b8a0*/  ISETP.GT.AND P3, PT, R0, RZ, P1 ;  /* 0x000000ff0000720c */ /* 0x000fe20000f64270 */
[----:B0-----:R-:W-:Y:S02]  /*b8b0*/  @P4 IMAD.MOV.U32 R6, RZ, RZ, R10 ;  /* 0x000000ffff064224 */ /* 0x001fe400078e000a */
[----:B------:R-:W-:-:S05]  /*b8c0*/  @P4 IMAD.MOV.U32 R7, RZ, RZ, R11 ;  /* 0x000000ffff074224 */ /* 0x000fca00078e000b */
[----:B------:R0:W-:Y:S01]  /*b8d0*/  @P4 STG.E.U16 desc[UR46][R6.64+0x122], R33 ;  /* 0x0001222106004986 */ /* 0x0001e2000c10152e */
[----:B------:R-:W-:-:S03]  /*b8e0*/  ISETP.GT.AND P4, PT, R3, 0x98, PT ;  /* 0x000000980300780c */ /* 0x000fc60003f84270 */
[----:B------:R-:W-:Y:S01]  /*b8f0*/  @P0 STG.E.U16 desc[UR46][R4.64+0x120], R34 ;  /* 0x0001202204000986 */ /* 0x000fe2000c10152e */
[C---:B------:R-:W-:Y:S02]  /*b900*/  ISETP.GT.AND P2, PT, R0.reuse, RZ, P4 ;  /* 0x000000ff0000720c */ /* 0x040fe40002744270 */
[C---:B------:R-:W-:Y:S01]  /*b910*/  ISETP.GT.AND P4, PT, R0.reuse, 0x8, P4 ;  /* 0x000000080000780c */ /* 0x040fe20002784270 */
[----:B------:R-:W-:Y:S01]  /*b920*/  @P5 STG.E.U16 desc[UR46][R4.64+0x122], R35 ;  /* 0x0001222304005986 */ /* 0x000fe2000c10152e */
[----:B------:R-:W-:Y:S02]  /*b930*/  ISETP.GT.AND P5, PT, R0, 0x8, P1 ;  /* 0x000000080000780c */ /* 0x000fe40000fa4270 */
[C---:B------:R-:W-:Y:S02]  /*b940*/  ISETP.GT.AND P0, PT, R3.reuse, 0xa1, PT ;  /* 0x000000a10300780c */ /* 0x040fe40003f04270 */
[----:B------:R-:W-:-:S05]  /*b950*/  ISETP.GT.AND P1, PT, R3, 0xa9, PT ;  /* 0x000000a90300780c */ /* 0x000fca0003f24270 */
[----:B0-----:R-:W-:Y:S02]  /*b960*/  @P2 IMAD.MOV.U32 R6, RZ, RZ, R10 ;  /* 0x000000ffff062224 */ /* 0x001fe400078e000a */
[----:B------:R-:W-:-:S05]  /*b970*/  @P2 IMAD.MOV.U32 R7, RZ, RZ, R11 ;  /* 0x000000ffff072224 */ /* 0x000fca00078e000b */
[----:B------:R0:W-:Y:S01]  /*b980*/  @P2 STG.E.U16 desc[UR46][R6.64+0x130], R36 ;  /* 0x0001302406002986 */ /* 0x0001e2000c10152e */
[----:B------:R-:W-:Y:S01]  /*b990*/  ISETP.GT.AND P2, PT, R3, 0xa8, PT ;  /* 0x000000a80300780c */ /* 0x000fe20003f44270 */
        /* <DEDUP_REMOVED lines=8> */
[C---:B------:R-:W-:Y:S02]  /*ba20*/  ISETP.GT.AND P5, PT, R0.reuse, RZ, P0 ;  /* 0x000000ff0000720c */ /* 0x040fe400007a4270 */
[----:B------:R-:W-:-:S07]  /*ba30*/  ISETP.GT.AND P0, PT, R0, 0x8, P0 ;  /* 0x000000080000780c */ /* 0x000fce0000704270 */
        /* <DEDUP_REMOVED lines=10> */
[----:B------:R-:W-:Y:S04]  /*bae0*/  @P3 STG.E.U16 desc[UR46][R4.64+0x140], R26 ;  /* 0x0001401a04003986 */ /* 0x000fe8000c10152e */
[----:B------:R-:W-:Y:S06]  /*baf0*/  @P0 STG.E.U16 desc[UR46][R4.64+0x142], R27 ;  /* 0x0001421b04000986 */ /* 0x000fec000c10152e */
[----:B0-----:R-:W-:-:S02]  /*bb00*/  @P5 IMAD.MOV.U32 R6, RZ, RZ, R10 ;  /* 0x000000ffff065224 */ /* 0x001fc400078e000a */
[----:B------:R-:W-:-:S05]  /*bb10*/  @P5 IMAD.MOV.U32 R7, RZ, RZ, R11 ;  /* 0x000000ffff075224 */ /* 0x000fca00078e000b */
[----:B------:R0:W-:Y:S04]  /*bb20*/  @P5 STG.E.U16 desc[UR46][R6.64+0x150], R28 ;  /* 0x0001501c06005986 */ /* 0x0001e8000c10152e */
[----:B------:R1:W-:Y:S04]  /*bb30*/  @P4 STG.E.U16 desc[UR46][R10.64+0x152], R29 ;  /* 0x0001521d0a004986 */ /* 0x0003e8000c10152e */
[----:B------:R1:W-:Y:S01]  /*bb40*/  @P2 STG.E.U16 desc[UR46][R4.64+0x150], R30 ;  /* 0x0001501e04002986 */ /* 0x0003e2000c10152e */
[----:B0-----:R-:W-:Y:S02]  /*bb50*/  @P1 IMAD.MOV.U32 R6, RZ, RZ, R4 ;  /* 0x000000ffff061224 */ /* 0x001fe400078e0004 */
[----:B------:R-:W-:-:S05]  /*bb60*/  @P1 IMAD.MOV.U32 R7, RZ, RZ, R5 ;  /* 0x000000ffff071224 */ /* 0x000fca00078e0005 */
[----:B------:R1:W-:Y:S02]  /*bb70*/  @P1 STG.E.U16 desc[UR46][R6.64+0x152], R31 ;  /* 0x0001521f06001986 */ /* 0x0003e4000c10152e */
.L_x_202:
[----:B------:R-:W-:Y:S05]  /*bb80*/  BSYNC B0 ;  /* 0x0000000000007941 */ /* 0x000fea0003800000 */
.L_x_28:
[----:B------:R-:W-:Y:S01]  /*bb90*/  ULDC UR4, c[0x0][0xc] ;  /* 0x0000030000047ab9 */ /* 0x000fe20000000800 */
[----:B------:R-:W-:Y:S01]  /*bba0*/  ULDC UR5, c[0x0][0x10] ;  /* 0x0000040000057ab9 */ /* 0x000fe20000000800 */
[----:B0-----:R-:W0:Y:S01]  /*bbb0*/  LDC R3, c[0x0][0x14] ;  /* 0x00000500ff037b82 */ /* 0x001e220000000800 */
[----:B------:R-:W-:Y:S01]  /*bbc0*/  UIMAD.WIDE.U32 UR4, UR4, UR5, URZ ;  /* 0x00000005040472a5 */ /* 0x000fe2000f8e003f */
[----:B------:R-:W-:Y:S01]  /*bbd0*/  PRMT R0, RZ, 0x7610, R0 ;  /* 0x00007610ff007816 */ /* 0x000fe20000000000 */
[----:B------:R-:W-:Y:S02]  /*bbe0*/  IMAD.MOV.U32 R115, RZ, RZ, -0x1 ;  /* 0xffffffffff737424 */ /* 0x000fe400078e00ff */
[----:B------:R-:W-:Y:S02]  /*bbf0*/  IMAD.MOV.U32 R23, RZ, RZ, -0x1 ;  /* 0xffffffffff177424 */ /* 0x000fe400078e00ff */
[----:B0-----:R-:W-:-:S04]  /*bc00*/  IMAD.WIDE.U32 R16, R3, UR4, R16 ;  /* 0x0000000403107c25 */ /* 0x001fc8000f8e0010 */
[----:B------:R-:W-:Y:S01]  /*bc10*/  IMAD R3, R3, UR5, RZ ;  /* 0x0000000503037c24 */ /* 0x000fe2000f8e02ff */
[----:B------:R-:W-:Y:S02]  /*bc20*/  ULDC.64 UR4, c[0x0][0x650] ;  /* 0x0001940000047ab9 */ /* 0x000fe40000000a00 */
[----:B------:R-:W-:Y:S01]  /*bc30*/  ISETP.GE.U32.AND P0, PT, R16, UR4, PT ;  /* 0x0000000410007c0c */ /* 0x000fe2000bf06070 */
[----:B------:R-:W-:-:S05]  /*bc40*/  IMAD.IADD R17, R17, 0x1, R3 ;  /* 0x0000000111117824 */ /* 0x000fca00078e0203 */
[----:B------:R-:W-:-:S13]  /*bc50*/  ISETP.GE.U32.AND.EX P0, PT, R17, UR5, PT, P0 ;  /* 0x0000000511007c0c */ /* 0x000fda000bf06100 */
[----:B------:R-:W-:Y:S05]  /*bc60*/  @P0 BRA `(.L_x_203) ;  /* 0x0000000400640947 */ /* 0x000fea0003800000 */
[----:B------:R-:W0:Y:S01]  /*bc70*/  S2R R12, SR_CTAID.X ;  /* 0x00000000000c7919 */ /* 0x000e220000002500 */
[----:B-1----:R-:W1:Y:S01]  /*bc80*/  LDC.64 R10, c[0x0][0x628] ;  /* 0x00018a00ff0a7b82 */ /* 0x002e620000000a00 */
[----:B------:R-:W-:Y:S01]  /*bc90*/  ULDC UR4, c[0x0][0x150] ;  /* 0x0000540000047ab9 */ /* 0x000fe20000000800 */
[----:B------:R-:W-:Y:S01]  /*bca0*/  IMAD.MOV.U32 R8, RZ, RZ, R16 ;  /* 0x000000ffff087224 */ /* 0x000fe200078e0010 */
[----:B------:R-:W0:Y:S01]  /*bcb0*/  S2R R24, SR_CTAID.Y ;  /* 0x0000000000187919 */ /* 0x000e220000002600 */
[----:B------:R-:W-:-:S04]  /*bcc0*/  IMAD.MOV.U32 R9, RZ, RZ, R17 ;  /* 0x000000ffff097224 */ /* 0x000fc800078e0011 */
[----:B------:R-:W2:Y:S08]  /*bcd0*/  LDC R21, c[0x0][0x144] ;  /* 0x00005100ff157b82 */ /* 0x000eb00000000800 */
[----:B------:R-:W2:Y:S08]  /*bce0*/  LDC R0, c[0x0][0x630] ;  /* 0x00018c00ff007b82 */ /* 0x000eb00000000800 */
[----:B------:R-:W2:Y:S01]  /*bcf0*/  LDC.64 R14, c[0x0][0x620] ;  /* 0x00018800ff0e7b82 */ /* 0x000ea20000000a00 */
[----:B-1----:R-:W-:-:S04]  /*bd00*/  ISETP.NE.U32.AND P0, PT, R10, RZ, PT ;  /* 0x000000ff0a00720c */ /* 0x002fc80003f05070 */
[----:B------:R-:W-:Y:S02]  /*bd10*/  ISETP.NE.AND.EX P0, PT, R11, RZ, PT, P0 ;  /* 0x000000ff0b00720c */ /* 0x000fe40003f05300 */
[----:B0-----:R-:W-:-:S05]  /*bd20*/  I2FP.F32.U32 R3, R12 ;  /* 0x0000000c00037245 */ /* 0x001fca0000201000 */
[----:B------:R-:W-:-:S04]  /*bd30*/  FMUL R3, R3, UR4 ;  /* 0x0000000403037c20 */ /* 0x000fc80008400000 */
[----:B------:R0:W1:Y:S02]  /*bd40*/  F2I.U32.TRUNC.NTZ R20, R3 ;  /* 0x0000000300147305 */ /* 0x000064000020f000 */
[----:B------:R-:W-:Y:S05]  /*bd50*/  @!P0 BRA `(.L_x_204) ;  /* 0x0000000000288947 */ /* 0x000fea0003800000 */
[----:B0-----:R-:W0:Y:S02]  /*bd60*/  LDC R3, c[0x0][0x634] ;  /* 0x00018d00ff037b82 */ /* 0x001e240000000800 */
[----:B0-----:R-:W-:-:S05]  /*bd70*/  IADD3 R3, P0, R16, R3, RZ ;  /* 0x0000000310037210 */ /* 0x001fca0007f1e0ff */
[----:B------:R-:W-:-:S04]  /*bd80*/  IMAD.X R13, RZ, RZ, R17, P0 ;  /* 0x000000ffff0d7224 */ /* 0x000fc800000e0611 */
[----:B--234-:R-:W-:-:S04]  /*bd90*/  IMAD.WIDE.U32 R4, R13, R10, RZ ;  /* 0x0000000a0d047225 */ /* 0x01cfc800078e00ff */
[----:B------:R-:W-:-:S04]  /*bda0*/  IMAD.WIDE.U32 R6, P0, R3, R11, R4 ;  /* 0x0000000b03067225 */ /* 0x000fc80007800004 */
[----:B------:R-:W-:-:S04]  /*bdb0*/  IMAD.WIDE.U32 R4, R3, R10, RZ ;  /* 0x0000000a03047225 */ /* 0x000fc800078e00ff */
[----:B------:R-:W-:Y:S01]  /*bdc0*/  IMAD.X R9, RZ, RZ, RZ, P0 ;  /* 0x000000ffff097224 */ /* 0x000fe200000e06ff */
[----:B------:R-:W-:Y:S01]  /*bdd0*/  IADD3 RZ, P0, R5, R6, RZ ;  /* 0x0000000605ff7210 */ /* 0x000fe20007f1e0ff */
[----:B------:R-:W-:-:S04]  /*bde0*/  IMAD.MOV.U32 R8, RZ, RZ, R7 ;  /* 0x000000ffff087224 */ /* 0x000fc800078e0007 */
[----:B------:R-:W-:-:S08]  /*bdf0*/  IMAD.WIDE.U32.X R8, R13, R11, R8, P0 ;  /* 0x0000000b0d087225 */ /* 0x000fd000000e0408 */
.L_x_204:
[----:B------:R-:W3:Y:S01]  /*be00*/  LDC.64 R28, c[0x0][0x640] ;  /* 0x00019000ff1c7b82 */ /* 0x000ee20000000a00 */
[-CC-:B--2---:R-:W-:Y:S01]  /*be10*/  SHF.R.U64 R23, R8, R0.reuse, R9.reuse ;  /* 0x0000000008177219 */ /* 0x184fe20000001209 */
[----:B-1----:R-:W-:Y:S01]  /*be20*/  IMAD.MOV R20, RZ, RZ, -R20 ;  /* 0x000000ffff147224 */ /* 0x002fe200078e0a14 */
[----:B------:R-:W-:Y:S01]  /*be30*/  SHF.R.U32.HI R0, RZ, R0, R9 ;  /* 0x00000000ff007219 */ /* 0x000fe20000011609 */
[----:B------:R-:W-:Y:S01]  /*be40*/  ULDC UR4, c[0x0][0x154] ;  /* 0x0000550000047ab9 */ /* 0x000fe20000000800 */
[----:B0-----:R-:W-:Y:S01]  /*be50*/  IADD3 R3, P0, RZ, -R23, RZ ;  /* 0x80000017ff037210 */ /* 0x001fe20007f1e0ff */
[----:B------:R-:W-:Y:S02]  /*be60*/  IMAD R21, R21, R20, R12 ;  /* 0x0000001415157224 */ /* 0x000fe400078e020c */
[----:B------:R-:W0:Y:S01]  /*be70*/  LDC R6, c[0x0][0x618] ;  /* 0x00018600ff067b82 */ /* 0x000e220000000800 */
[----:B------:R-:W-:Y:S02]  /*be80*/  IMAD.MOV.U32 R7, RZ, RZ, 0x1 ;  /* 0x00000001ff077424 */ /* 0x000fe400078e00ff */
[----:B---34-:R-:W-:-:S04]  /*be90*/  IMAD.X R5, RZ, RZ, ~R0, P0 ;  /* 0x000000ffff057224 */ /* 0x018fc800000e0e00 */
[-C--:B------:R-:W-:Y:S01]  /*bea0*/  IMAD R0, R5, R14.reuse, RZ ;  /* 0x0000000e05007224 */ /* 0x080fe200078e02ff */
[----:B------:R-:W1:Y:S01]  /*beb0*/  LDC R8, c[0x0][0x608] ;  /* 0x00018200ff087b82 */ /* 0x000e620000000800 */
[----:B------:R-:W-:-:S04]  /*bec0*/  IMAD.WIDE.U32 R4, R3, R14, R16 ;  /* 0x0000000e03047225 */ /* 0x000fc800078e0010 */
[----:B------:R-:W-:Y:S01]  /*bed0*/  IMAD R3, R3, R15, R0 ;  /* 0x0000000f03037224 */ /* 0x000fe200078e0200 */
[----:B------:R-:W-:Y:S02]  /*bee0*/  I2FP.F32.U32 R0, R24 ;  /* 0x0000001800007245 */ /* 0x000fe40000201000 */
[----:B------:R-:W2:Y:S01]  /*bef0*/  LDC R26, c[0x0][0x658] ;  /* 0x00019600ff1a7b82 */ /* 0x000ea20000000800 */
[----:B------:R-:W-:Y:S01]  /*bf00*/  IMAD.IADD R3, R5, 0x1, R3 ;  /* 0x0000000105037824 */ /* 0x000fe200078e0203 */
[----:B------:R-:W-:Y:S01]  /*bf10*/  ISETP.NE.U32.AND P0, PT, R28, RZ, PT ;  /* 0x000000ff1c00720c */ /* 0x000fe20003f05070 */
[----:B------:R-:W-:Y:S01]  /*bf20*/  FMUL R0, R0, UR4 ;  /* 0x0000000400007c20 */ /* 0x000fe20008400000 */
[----:B------:R-:W-:Y:S02]  /*bf30*/  IMAD.MOV.U32 R5, RZ, RZ, -0x1 ;  /* 0xffffffffff057424 */ /* 0x000fe400078e00ff */
[----:B------:R-:W-:Y:S01]  /*bf40*/  ISETP.NE.AND.EX P0, PT, R29, RZ, PT, P0 ;  /* 0x000000ff1d00720c */ /* 0x000fe20003f05300 */
[----:B------:R3:W4:Y:S01]  /*bf50*/  F2I.U32.TRUNC.NTZ R13, R0 ;  /* 0x00000000000d7305 */ /* 0x000722000020f000 */
[----:B------:R-:W3:Y:S01]  /*bf60*/  LDC R15, c[0x0][0x148] ;  /* 0x00005200ff0f7b82 */ /* 0x000ee20000000800 */
[----:B0-----:R-:W-:-:S02]  /*bf70*/  SHF.R.U64 R12, R4, R6, R3 ;  /* 0x00000006040c7219 */ /* 0x001fc40000001203 */
[----:B------:R-:W-:-:S05]  /*bf80*/  SHF.R.U32.HI R3, RZ, R6, R3 ;  /* 0x00000006ff037219 */ /* 0x000fca0000011603 */
[----:B------:R-:W0:Y:S01]  /*bf90*/  LDC R20, c[0x0][0x600] ;  /* 0x00018000ff147b82 */ /* 0x000e220000000800 */
[-CC-:B-1----:R-:W-:Y:S02]  /*bfa0*/  SHF.R.U64 R10, R12, R8.reuse, R3.reuse ;  /* 0x000000080c0a7219 */ /* 0x182fe40000001203 */
[----:B------:R-:W-:-:S05]  /*bfb0*/  SHF.R.U32.HI R3, RZ, R8, R3 ;  /* 0x00000008ff037219 */ /* 0x000fca0000011603 */
[----:B------:R-:W1:Y:S01]  /*bfc0*/  LDC R27, c[0x0][0x648] ;  /* 0x00019200ff1b7b82 */ /* 0x000e620000000800 */
[-C--:B--2---:R-:W-:Y:S02]  /*bfd0*/  SHF.L.U32 R4, R5, R26.reuse, RZ ;  /* 0x0000001a05047219 */ /* 0x084fe400000006ff */
[-CC-:B------:R-:W-:Y:S02]  /*bfe0*/  SHF.R.U64 R14, R10, R26.reuse, R3.reuse ;  /* 0x0000001a0a0e7219 */ /* 0x180fe40000001203 */
[----:B------:R-:W-:Y:S02]  /*bff0*/  SHF.R.U32.HI R5, RZ, R26, R3 ;  /* 0x0000001aff057219 */ /* 0x000fe40000011603 */
[----:B------:R-:W-:Y:S01]  /*c000*/  LOP3.LUT R25, RZ, R4, RZ, 0x33, !PT ;  /* 0x00000004ff197212 */ /* 0x000fe200078e33ff */
[----:B------:R-:W2:Y:S01]  /*c010*/  LDC R30, c[0x0][0x638] ;  /* 0x00018e00ff1e7b82 */ /* 0x000ea20000000800 */
[----:B------:R-:W-:Y:S01]  /*c020*/  SHF.L.U32 R26, R7, R26, RZ ;  /* 0x0000001a071a7219 */ /* 0x000fe200000006ff */
[----:B------:R-:W-:-:S06]  /*c030*/  IMAD.MOV.U32 R4, RZ, RZ, R14 ;  /* 0x000000ffff047224 */ /* 0x000fcc00078e000e */
[----:B------:R-:W0:Y:S01]  /*c040*/  LDC R31, c[0x0][0x610] ;  /* 0x00018400ff1f7b82 */ /* 0x000e220000000800 */
[----:B----4-:R-:W-:Y:S05]  /*c050*/  @!P0 BRA `(.L_x_205) ;  /* 0x0000000000288947 */ /* 0x010fea0003800000 */
[----:B------:R-:W4:Y:S02]  /*c060*/  LDC R3, c[0x0][0x64c] ;  /* 0x00019300ff037b82 */ /* 0x000f240000000800 */
[----:B----4-:R-:W-:-:S05]  /*c070*/  IADD3 R3, P0, R14, R3, RZ ;  /* 0x000000030e037210 */ /* 0x010fca0007f1e0ff */
        /* <DEDUP_REMOVED lines=8> */
.L_x_205:
[----:B------:R-:W-:Y:S01]  /*c100*/  ISETP.NE.AND P0, PT, R2, 0x1, PT ;  /* 0x000000010200780c */ /* 0x000fe20003f05270 */
[----:B0-----:R-:W-:Y:S01]  /*c110*/  VIADD R7, R20, 0xffffffff ;  /* 0xffffffff14077836 */ /* 0x001fe20000000000 */
[----:B-1-3--:R-:W-:Y:S01]  /*c120*/  SHF.R.U64 R0, R4, R27, R5 ;  /* 0x0000001b04007219 */ /* 0x00afe20000001205 */
[----:B------:R-:W-:Y:S01]  /*c130*/  IMAD.MOV R13, RZ, RZ, -R13 ;  /* 0x000000ffff0d7224 */ /* 0x000fe200078e0a0d */
[----:B------:R-:W-:Y:S01]  /*c140*/  LOP3.LUT R5, R10, R25, RZ, 0xc0, !PT ;  /* 0x000000190a057212 */ /* 0x000fe200078ec0ff */
[----:B------:R-:W-:Y:S02]  /*c150*/  IMAD.MOV.U32 R4, RZ, RZ, 0x1 ;  /* 0x00000001ff047424 */ /* 0x000fe400078e00ff */
[----:B------:R-:W-:Y:S02]  /*c160*/  IMAD.MOV R3, RZ, RZ, -R0 ;  /* 0x000000ffff037224 */ /* 0x000fe400078e0a00 */
[----:B------:R-:W-:Y:S01]  /*c170*/  IMAD R8, R26, R0, R5 ;  /* 0x000000001a087224 */ /* 0x000fe200078e0205 */
[----:B------:R-:W-:Y:S01]  /*c180*/  LOP3.LUT R5, R12, R7, RZ, 0xc0, !PT ;  /* 0x000000070c057212 */ /* 0x000fe200078ec0ff */
[----:B--2---:R-:W-:-:S02]  /*c190*/  IMAD R0, R3, R30, R14 ;  /* 0x0000001e03007224 */ /* 0x004fc400078e020e */
[----:B------:R-:W-:Y:S02]  /*c1a0*/  @P0 IMAD R21, R15, R13, R24 ;  /* 0x0000000d0f150224 */ /* 0x000fe400078e0218 */
[----:B------:R-:W-:Y:S01]  /*c1b0*/  IMAD R3, R0, R20, R5 ;  /* 0x0000001400037224 */ /* 0x000fe200078e0205 */
[----:B------:R-:W-:Y:S01]  /*c1c0*/  PRMT R0, R4, 0x7610, R0 ;  /* 0x0000761004007816 */ /* 0x000fe20000000000 */
[----:B------:R-:W-:-:S05]  /*c1d0*/  IMAD R8, R8, R31, R21 ;  /* 0x0000001f08087224 */ /* 0x000fca00078e0215 */
[----:B------:R-:W-:Y:S02]  /*c1e0*/  SEL R115, R3, R8, !P0 ;  /* 0x0000000803737207 */ /* 0x000fe40004000000 */
[----:B------:R-:W-:-:S07]  /*c1f0*/  SEL R8, R8, R3, !P0 ;  /* 0x0000000308087207 */ /* 0x000fce0004000000 */
.L_x_203:
[----:B------:R-:W-:Y:S01]  /*c200*/  LOP3.LUT P0, RZ, R0, 0xff, RZ, 0xc0, !PT ;  /* 0x000000ff00ff7812 */ /* 0x000fe2000780c0ff */
[----:B------:R-:W-:-:S12]  /*c210*/  IMAD.MOV.U32 R114, RZ, RZ, R8 ;  /* 0x000000ffff727224 */ /* 0x000fd800078e0008 */
[----:B------:R-:W-:Y:S05]  /*c220*/  @P0 BRA `(.L_x_206) ;  /* 0xffffff4c00300947 */ /* 0x000fea000383ffff */
[----:B------:R-:W-:Y:S05]  /*c230*/  EXIT ;  /* 0x000000000000794d */ /* 0x000fea0003800000 */
.L_x_3:
[----:B0-----:R-:W-:Y:S01]  /*c240*/  ULDC.64 UR4, c[0x0][0x650] ;  /* 0x0001940000047ab9 */ /* 0x001fe20000000a00 */
        /* <DEDUP_REMOVED lines=25> */
.L_x_208:
[--C-:B------:R-:W-:Y:S01]  /*c3e0*/  SHF.R.U64 R12, R10, R14, R11.reuse ;  /* 0x0000000e0a0c7219 */ /* 0x100fe2000000120b */
[----:B------:R-:W0:Y:S01]  /*c3f0*/  LDC R22, c[0x0][0x618] ;  /* 0x00018600ff167b82 */ /* 0x000e220000000800 */
[----:B------:R-:W-:Y:S01]  /*c400*/  I2FP.F32.U32 R6, R4 ;  /* 0x0000000400067245 */ /* 0x000fe20000201000 */
[----:B------:R-:W-:Y:S01]  /*c410*/  ULDC UR4, c[0x0][0x150] ;  /* 0x0000540000047ab9 */ /* 0x000fe20000000800 */
[----:B------:R-:W-:Y:S02]  /*c420*/  SHF.R.U32.HI R5, RZ, R14, R11 ;  /* 0x0000000eff057219 */ /* 0x000fe4000001160b */
[----:B------:R-:W-:Y:S01]  /*c430*/  IADD3 R9, P0, RZ, -R12, RZ ;  /* 0x8000000cff097210 */ /* 0x000fe20007f1e0ff */
[----:B------:R-:W-:Y:S01]  /*c440*/  FMUL R11, R6, UR4 ;  /* 0x00000004060b7c20 */ /* 0x000fe20008400000 */
[----:B------:R-:W-:Y:S01]  /*c450*/  ULDC UR4, c[0x0][0x154] ;  /* 0x0000550000047ab9 */ /* 0x000fe20000000800 */
[----:B------:R-:W1:Y:S02]  /*c460*/  LDC.64 R24, c[0x0][0x640] ;  /* 0x00019000ff187b82 */ /* 0x000e640000000a00 */
[----:B------:R-:W-:-:S02]  /*c470*/  IMAD.X R5, RZ, RZ, ~R5, P0 ;  /* 0x000000ffff057224 */ /* 0x000fc400000e0e05 */
[----:B------:R-:W2:Y:S01]  /*c480*/  F2I.U32.TRUNC.NTZ R11, R11 ;  /* 0x0000000b000b7305 */ /* 0x000ea2000020f000 */
[----:B------:R-:W-:-:S03]  /*c490*/  IMAD.WIDE.U32 R6, R9, R20, R16 ;  /* 0x0000001409067225 */ /* 0x000fc600078e0010 */
[----:B------:R-:W3:Y:S01]  /*c4a0*/  LDC R13, c[0x0][0x144] ;  /* 0x00005100ff0d7b82 */ /* 0x000ee20000000800 */
[----:B------:R-:W-:-:S04]  /*c4b0*/  IMAD R8, R5, R20, RZ ;  /* 0x0000001405087224 */ /* 0x000fc800078e02ff */
[----:B------:R-:W-:Y:S02]  /*c4c0*/  IMAD R5, R9, R21, R8 ;  /* 0x0000001509057224 */ /* 0x000fe400078e0208 */
[----:B------:R-:W-:Y:S01]  /*c4d0*/  IMAD.MOV.U32 R8, RZ, RZ, -0x1 ;  /* 0xffffffffff087424 */ /* 0x000fe200078e00ff */
[----:B------:R-:W4:Y:S01]  /*c4e0*/  LDC R14, c[0x0][0x608] ;  /* 0x00018200ff0e7b82 */ /* 0x000f220000000800 */
[----:B------:R-:W-:Y:S01]  /*c4f0*/  IMAD.IADD R5, R7, 0x1, R5 ;  /* 0x0000000107057824 */ /* 0x000fe200078e0205 */
[----:B------:R-:W-:-:S04]  /*c500*/  I2FP.F32.U32 R7, R3 ;  /* 0x0000000300077245 */ /* 0x000fc80000201000 */
[-C--:B0-----:R-:W-:Y:S01]  /*c510*/  SHF.R.U64 R10, R6, R22.reuse, R5 ;  /* 0x00000016060a7219 */ /* 0x081fe20000001205 */
[----:B--2---:R-:W-:Y:S01]  /*c520*/  IMAD.MOV R6, RZ, RZ, -R11 ;  /* 0x000000ffff067224 */ /* 0x004fe200078e0a0b */
[----:B------:R-:W0:Y:S01]  /*c530*/  LDC R9, c[0x0][0x658] ;  /* 0x00019600ff097b82 */ /* 0x000e220000000800 */
[----:B-1----:R-:W-:Y:S01]  /*c540*/  ISETP.NE.U32.AND P0, PT, R24, RZ, PT ;  /* 0x000000ff1800720c */ /* 0x002fe20003f05070 */
[----:B------:R-:W-:Y:S01]  /*c550*/  FMUL R7, R7, UR4 ;  /* 0x0000000407077c20 */ /* 0x000fe20008400000 */
[----:B------:R-:W-:Y:S02]  /*c560*/  SHF.R.U32.HI R5, RZ, R22, R5 ;  /* 0x00000016ff057219 */ /* 0x000fe40000011605 */
[----:B------:R-:W-:-:S03]  /*c570*/  ISETP.NE.AND.EX P0, PT, R25, RZ, PT, P0 ;  /* 0x000000ff1900720c */ /* 0x000fc60003f05300 */
[----:B------:R-:W1:Y:S01]  /*c580*/  LDC R20, c[0x0][0x148] ;  /* 0x00005200ff147b82 */ /* 0x000e620000000800 */
[----:B---3--:R-:W-:Y:S02]  /*c590*/  IMAD R23, R13, R6, R4 ;  /* 0x000000060d177224 */ /* 0x008fe400078e0204 */
[----:B------:R-:W-:-:S05]  /*c5a0*/  IMAD.MOV.U32 R6, RZ, RZ, 0x1 ;  /* 0x00000001ff067424 */ /* 0x000fca00078e00ff */
[----:B------:R-:W2:Y:S01]  /*c5b0*/  LDC R21, c[0x0][0x600] ;  /* 0x00018000ff157b82 */ /* 0x000ea20000000800 */
[-CC-:B----4-:R-:W-:Y:S02]  /*c5c0*/  SHF.R.U64 R13, R10, R14.reuse, R5.reuse ;  /* 0x0000000e0a0d7219 */ /* 0x190fe40000001205 */
[----:B------:R-:W-:Y:S02]  /*c5d0*/  SHF.R.U32.HI R4, RZ, R14, R5 ;  /* 0x0000000eff047219 */ /* 0x000fe40000011605 */
[----:B------:R3:W4:Y:S03]  /*c5e0*/  F2I.U32.TRUNC.NTZ R14, R7 ;  /* 0x00000007000e7305 */ /* 0x000726000020f000 */
[----:B------:R-:W1:Y:S01]  /*c5f0*/  LDC R26, c[0x0][0x648] ;  /* 0x00019200ff1a7b82 */ /* 0x000e620000000800 */
[-C--:B0-----:R-:W-:Y:S02]  /*c600*/  SHF.R.U64 R15, R13, R9.reuse, R4 ;  /* 0x000000090d0f7219 */ /* 0x081fe40000001204 */
[----:B------:R-:W-:-:S02]  /*c610*/  SHF.L.U32 R8, R8, R9, RZ ;  /* 0x0000000908087219 */ /* 0x000fc400000006ff */
[-C--:B------:R-:W-:Y:S01]  /*c620*/  SHF.R.U32.HI R5, RZ, R9.reuse, R4 ;  /* 0x00000009ff057219 */ /* 0x080fe20000011604 */
[----:B------:R-:W-:Y:S01]  /*c630*/  IMAD.MOV.U32 R4, RZ, RZ, R15 ;  /* 0x000000ffff047224 */ /* 0x000fe200078e000f */
[----:B------:R-:W-:Y:S01]  /*c640*/  SHF.L.U32 R22, R6, R9, RZ ;  /* 0x0000000906167219 */ /* 0x000fe200000006ff */
[----:B------:R-:W0:Y:S01]  /*c650*/  LDC R27, c[0x0][0x638] ;  /* 0x00018e00ff1b7b82 */ /* 0x000e220000000800 */
[----:B------:R-:W-:-:S07]  /*c660*/  LOP3.LUT R28, RZ, R8, RZ, 0x33, !PT ;  /* 0x00000008ff1c7212 */ /* 0x000fce00078e33ff */
        /* <DEDUP_REMOVED lines=12> */
.L_x_209:
[----:B------:R-:W-:Y:S01]  /*c730*/  ISETP.NE.AND P0, PT, R2, 0x1, PT ;  /* 0x000000010200780c */ /* 0x000fe20003f05270 */
[----:B--2---:R-:W-:Y:S01]  /*c740*/  VIADD R7, R21, 0xffffffff ;  /* 0xffffffff15077836 */ /* 0x004fe20000000000 */
[----:B-1----:R-:W-:Y:S01]  /*c750*/  SHF.R.U64 R5, R4, R26, R5 ;  /* 0x0000001a04057219 */ /* 0x002fe20000001205 */
[----:B------:R-:W-:Y:S01]  /*c760*/  IMAD.MOV R14, RZ, RZ, -R14 ;  /* 0x000000ffff0e7224 */ /* 0x000fe200078e0a0e */
[----:B------:R-:W-:Y:S01]  /*c770*/  LOP3.LUT R4, R13, R28, RZ, 0xc0, !PT ;  /* 0x0000001c0d047212 */ /* 0x000fe200078ec0ff */
[----:B------:R-:W-:Y:S01]  /*c780*/  IMAD.MOV.U32 R8, RZ, RZ, R12 ;  /* 0x000000ffff087224 */ /* 0x000fe200078e000c */
[----:B------:R-:W-:Y:S01]  /*c790*/  LOP3.LUT R10, R10, R7, RZ, 0xc0, !PT ;  /* 0x000000070a0a7212 */ /* 0x000fe200078ec0ff */
[----:B------:R-:W-:Y:S02]  /*c7a0*/  IMAD.MOV R6, RZ, RZ, -R5 ;  /* 0x000000ffff067224 */ /* 0x000fe400078e0a05 */
[----:B------:R-:W-:-:S04]  /*c7b0*/  IMAD R4, R22, R5, R4 ;  /* 0x0000000516047224 */ /* 0x000fc800078e0204 */
[----:B------:R-:W-:Y:S02]  /*c7c0*/  @P0 IMAD R23, R20, R14, R3 ;  /* 0x0000000e14170224 */ /* 0x000fe400078e0203 */
[----:B0-----:R-:W-:Y:S02]  /*c7d0*/  IMAD R3, R6, R27, R15 ;  /* 0x0000001b06037224 */ /* 0x001fe400078e020f */
[----:B------:R-:W-:Y:S02]  /*c7e0*/  IMAD R7, R4, R29, R23 ;  /* 0x0000001d04077224 */ /* 0x000fe400078e0217 */
[----:B------:R-:W-:Y:S02]  /*c7f0*/  IMAD R4, R3, R21, R10 ;  /* 0x0000001503047224 */ /* 0x000fe400078e020a */
[----:B------:R-:W-:-:S03]  /*c800*/  IMAD.MOV.U32 R6, RZ, RZ, 0x1 ;  /* 0x00000001ff067424 */ /* 0x000fc600078e00ff */
[----:B------:R-:W-:Y:S02]  /*c810*/  SEL R9, R4, R7, !P0 ;  /* 0x0000000704097207 */ /* 0x000fe40004000000 */
[----:B------:R-:W-:-:S07]  /*c820*/  SEL R7, R7, R4, !P0 ;  /* 0x0000000407077207 */ /* 0x000fce0004000000 */
.L_x_207:
[----:B------:R-:W-:-:S08]  /*c830*/  NOP ;  /* 0x0000000000007918 */ /* 0x000fd00000000000 */
[----:B------:R-:W0:-:S00]  /*c840*/  USETMAXREG.DEALLOC.CTAPOOL 0x28 ;  /* 0x00000028000079c8 */ /* 0x000e0000080e0500 */
[----:B0-----:R-:W-:-:S13]  /*c850*/  ISETP.NE.AND P0, PT, R0, RZ, PT ;  /* 0x000000ff0000720c */ /* 0x001fda0003f05270 */
[----:B------:R-:W-:Y:S05]  /*c860*/  @P0 EXIT ;  /* 0x000000000000094d */ /* 0x000fea0003800000 */
[----:B------:R-:W-:Y:S01]  /*c870*/  LOP3.LUT P0, RZ, R6, 0xff, RZ, 0xc0, !PT ;  /* 0x000000ff06ff7812 */ /* 0x000fe2000780c0ff */
[----:B------:R-:W-:Y:S02]  /*c880*/  IMAD.MOV.U32 R3, RZ, RZ, 0x1 ;  /* 0x00000001ff037424 */ /* 0x000fe400078e00ff */
[----:B------:R-:W-:-:S10]  /*c890*/  IMAD.MOV.U32 R0, RZ, RZ, RZ ;  /* 0x000000ffff007224 */ /* 0x000fd400078e00ff */
[----:B------:R-:W-:Y:S05]  /*c8a0*/  @!P0 BRA `(.L_x_210) ;  /* 0x0000000c00648947 */ /* 0x000fea0003800000 */
[----:B------:R-:W0:Y:S01]  /*c8b0*/  LDC R0, c[0x0][0x28c] ;  /* 0x0000a300ff007b82 */ /* 0x000e220000000800 */
[----:B------:R-:W-:Y:S01]  /*c8c0*/  ULDC UR5, c[0x0][0x658] ;  /* 0x0001960000057ab9 */ /* 0x000fe20000000800 */
[----:B------:R-:W-:Y:S01]  /*c8d0*/  UMOV UR7, 0xffffffff ;  /* 0xffffffff00077882 */ /* 0x000fe20000000000 */
[----:B------:R-:W-:Y:S01]  /*c8e0*/  ULDC UR6, c[0x0][0xc] ;  /* 0x0000030000067ab9 */ /* 0x000fe20000000800 */
[----:B------:R-:W-:Y:S01]  /*c8f0*/  USHF.L.U32 UR9, UR7, UR5, URZ ;  /* 0x0000000507097299 */ /* 0x000fe2000800063f */
[C---:B------:R-:W-:Y:S01]  /*c900*/  LOP3.LUT P2, RZ, R18.reuse, 0x7f, RZ, 0xc0, !PT ;  /* 0x0000007f12ff7812 */ /* 0x040fe2000784c0ff */
[----:B------:R-:W-:Y:S01]  /*c910*/  UMOV UR8, 0x1 ;  /* 0x0000000100087882 */ /* 0x000fe20000000000 */
[----:B------:R-:W-:Y:S01]  /*c920*/  ULDC UR7, c[0x0][0x10] ;  /* 0x0000040000077ab9 */ /* 0x000fe20000000800 */
[----:B------:R-:W-:Y:S01]  /*c930*/  LOP3.LUT P0, RZ, R18, 0x1f, RZ, 0xc0, !PT ;  /* 0x0000001f12ff7812 */ /* 0x000fe2000780c0ff */
[----:B------:R-:W-:Y:S01]  /*c940*/  UIMAD.WIDE.U32 UR6, UR6, UR7, URZ ;  /* 0x00000007060672a5 */ /* 0x000fe2000f8e003f */
[----:B------:R-:W-:Y:S01]  /*c950*/  BSSY B0, `(.L_x_210) ;  /* 0x00000ce000007945 */ /* 0x000fe20003800000 */
[----:B------:R-:W-:Y:S01]  /*c960*/  USHF.L.U32 UR5, UR8, UR5, URZ ;  /* 0x0000000508057299 */ /* 0x000fe2000800063f */
[----:B------:R-:W-:Y:S01]  /*c970*/  IMAD.MOV.U32 R11, RZ, RZ, 0x1 ;  /* 0x00000001ff0b7424 */ /* 0x000fe200078e00ff */
[----:B------:R-:W-:Y:S01]  /*c980*/  LOP3.LUT R18, R19, 0x2, RZ, 0xfc, !PT ;  /* 0x0000000213127812 */ /* 0x000fe200078efcff */
[----:B------:R-:W-:Y:S01]  /*c990*/  ULDC UR8, c[0x0][0x14] ;  /* 0x0000050000087ab9 */ /* 0x000fe20000000800 */
[----:B------:R-:W-:Y:S01]  /*c9a0*/  PLOP3.LUT P0, PT, P0, P2, PT, 0x8a, 0x0 ;  /* 0x000000000000781c */ /* 0x000fe20000705172 */
[----:B------:R-:W-:-:S02]  /*c9b0*/  UIMAD.WIDE.U32 UR30, UR6, UR8, URZ ;  /* 0x00000008061e72a5 */ /* 0x000fc4000f8e003f */
[----:B------:R-:W-:Y:S01]  /*c9c0*/  UIMAD UR7, UR7, UR8, URZ ;  /* 0x00000008070772a4 */ /* 0x000fe2000f8e023f */
[----:B------:R-:W-:Y:S01]  /*c9d0*/  ULDC UR4, c[0x0][0x600] ;  /* 0x0001800000047ab9 */ /* 0x000fe20000000800 */
[----:B------:R-:W-:Y:S02]  /*c9e0*/  ULOP3.LUT UR6, URZ, UR9, URZ, 0x33, !UPT ;  /* 0x000000093f067292 */ /* 0x000fe4000f8e333f */
[----:B------:R-:W-:Y:S01]  /*c9f0*/  UIADD3 UR4, UR4, -0x1, URZ ;  /* 0xffffffff04047890 */ /* 0x000fe2000fffe03f */
[----:B0-----:R-:W-:Y:S01]  /*ca00*/  VIADD R0, R0, 0x7f ;  /* 0x0000007f00007836 */ /* 0x001fe20000000000 */
[----:B------:R-:W-:Y:S01]  /*ca10*/  UIADD3 UR7, UR31, UR7, URZ ;  /* 0x000000071f077290 */ /* 0x000fe2000fffe03f */
[----:B------:R-:W-:-:S03]  /*ca20*/  ULDC.64 UR38, c[0x0][0x198] ;  /* 0x0000660000267ab9 */ /* 0x000fc60000000a00 */
[----:B------:R-:W-:-:S04]  /*ca30*/  SHF.R.S32.HI R3, RZ, 0x1f, R0 ;  /* 0x0000001fff037819 */ /* 0x000fc80000011400 */
[----:B------:R-:W-:Y:S01]  /*ca40*/  LEA.HI R3, R3, R0, RZ, 0x7 ;  /* 0x0000000003037211 */ /* 0x000fe200078f38ff */
[----:B------:R-:W-:-:S03]  /*ca50*/  IMAD.MOV.U32 R0, RZ, RZ, RZ ;  /* 0x000000ffff007224 */ /* 0x000fc600078e00ff */
[----:B------:R-:W-:Y:S01]  /*ca60*/  SHF.R.S32.HI R13, RZ, 0x7, R3 ;  /* 0x00000007ff0d7819 */ /* 0x000fe20000011403 */
[----:B------:R-:W-:-:S04]  /*ca70*/  IMAD.MOV.U32 R3, RZ, RZ, 0x1 ;  /* 0x00000001ff037424 */ /* 0x000fc800078e00ff */
[----:B------:R-:W-:-:S07]  /*ca80*/  VIADD R10, R13, 0x1 ;  /* 0x000000010d0a7836 */ /* 0x000fce0000000000 */
.L_x_222:
[----:B------:R-:W-:-:S03]  /*ca90*/  UMOV UR8, 0xffffffff ;  /* 0xffffffff00087882 */ /* 0x000fc60000000000 */
[----:B------:R-:W-:Y:S05]  /*caa0*/  BRA.DIV UR8, `(.L_x_211) ;  /* 0x0000000e08887947 */ /* 0x000fea000b800000 */
[----:B------:R-:W-:-:S13]  /*cab0*/  ELECT P6, URZ, PT ;  /* 0x00000000003f782f */ /* 0x000fda00038c0000 */
.L_x_231:
[----:B------:R-:W0:Y:S01]  /*cac0*/  LDC R4, c[0x0][0x28c] ;  /* 0x0000a300ff047b82 */ /* 0x000e220000000800 */
[----:B------:R-:W-:Y:S01]  /*cad0*/  BSSY B1, `(.L_x_212) ;  /* 0x0000043000017945 */ /* 0x000fe20003800000 */
[----:B0-----:R-:W-:-:S13]  /*cae0*/  ISETP.LT.OR P6, PT, R4, 0x1, !P6 ;  /* 0x000000010400780c */ /* 0x001fda00077c1670 */
[----:B------:R-:W-:Y:S05]  /*caf0*/  @P6 BRA `(.L_x_213) ;  /* 0x0000000400006947 */ /* 0x000fea0003800000 */
[----:B------:R-:W-:Y:S02]  /*cb00*/  IMAD.SHL.U32 R14, R7, 0x80, RZ ;  /* 0x00000080070e7824 */ /* 0x000fe400078e00ff */
[----:B------:R-:W-:Y:S02]  /*cb10*/  IMAD R15, R9, 0xb0, RZ ;  /* 0x000000b0090f7824 */ /* 0x000fe400078e02ff */
[----:B------:R-:W-:Y:S02]  /*cb20*/  IMAD.MOV.U32 R20, RZ, RZ, RZ ;  /* 0x000000ffff147224 */ /* 0x000fe400078e00ff */
[----:B------:R-:W-:Y:S02]  /*cb30*/  IMAD.MOV.U32 R4, RZ, RZ, R10 ;  /* 0x000000ffff047224 */ /* 0x000fe400078e000a */
[----:B------:R-:W-:Y:S02]  /*cb40*/  IMAD.MOV.U32 R5, RZ, RZ, R3 ;  /* 0x000000ffff057224 */ /* 0x000fe400078e0003 */
[----:B------:R-:W-:-:S07]  /*cb50*/  IMAD.MOV.U32 R6, RZ, RZ, R0 ;  /* 0x000000ffff067224 */ /* 0x000fce00078e0000 */
.L_x_217:
[----:B------:R-:W0:Y:S01]  /*cb60*/  S2R R12, SR_CgaCtaId ;  /* 0x00000000000c7919 */ /* 0x000e220000008800 */
[----:B------:R-:W-:Y:S01]  /*cb70*/  MOV R7, 0x400 ;  /* 0x0000040000077802 */ /* 0x000fe20000000f00 */
[----:B------:R-:W1:Y:S03]  /*cb80*/  @!P2 LDC R9, c[0x0][0x500] ;  /* 0x00014000ff09ab82 */ /* 0x000e660000000800 */
[----:B0-----:R-:W-:Y:S02]  /*cb90*/  LEA R21, R12, R7, 0x18 ;  /* 0x000000070c157211 */ /* 0x001fe400078ec0ff */
[----:B------:R-:W-:-:S03]  /*cba0*/  SHF.L.U32 R7, R5, 0x1f, RZ ;  /* 0x0000001f05077819 */ /* 0x000fc600000006ff */
[----:B------:R-:W-:-:S04]  /*cbb0*/  IMAD R12, R6, 0x8, R21 ;  /* 0x00000008060c7824 */ /* 0x000fc800078e0215 */
[----:B------:R-:W0:Y:S02]  /*cbc0*/  SYNCS.PHASECHK.TRANS64.TRYWAIT P1, [R12+URZ+0x10], R7 ;  /* 0x000010070c0075a7 */ /* 0x000e24000802017f */
[----:B01----:R-:W-:Y:S05]  /*cbd0*/  @!P1 BRA `(.L_x_214) ;  /* 0x0000000c005c9947 */ /* 0x003fea0003800000 */
.L_x_232:
[----:B0-----:R-:W-:Y:S01]  /*cbe0*/  PRMT R7, R18, 0x9910, RZ ;  /* 0x0000991012077816 */ /* 0x001fe200000000ff */
[----:B------:R0:W-:Y:S03]  /*cbf0*/  @!P2 SYNCS.ARRIVE.TRANS64 RZ, [R12+URZ], R9 ;  /* 0x000000090cffa9a7 */ /* 0x0001e6000800003f */
[----:B------:R-:W-:-:S13]  /*cc00*/  ISETP.NE.AND P1, PT, R7, 0x2, PT ;  /* 0x000000020700780c */ /* 0x000fda0003f25270 */
[----:B0-----:R-:W-:Y:S05]  /*cc10*/  @P1 BRA `(.L_x_215) ;  /* 0x0000000000041947 */ /* 0x001fea0003800000 */
[----:B------:R-:W-:Y:S01]  /*cc20*/  BPT.TRAP 0x1 ;  /* 0x000000040000795c */ /* 0x000fe20000300000 */
.L_x_215:
[----:B------:R-:W-:Y:S05]  /*cc30*/  @P0 BRA `(.L_x_216) ;  /* 0x0000000000040947 */ /* 0x000fea0003800000 */
[----:B------:R-:W-:Y:S01]  /*cc40*/  BPT.TRAP 0x1 ;  /* 0x000000040000795c */ /* 0x000fe20000300000 */
.L_x_216:
[--C-:B------:R-:W-:Y:S01]  /*cc50*/  IMAD R7, R6, 0x8000, R21.reuse ;  /* 0x0000800006077824 */ /* 0x100fe200078e0215 */
[----:B------:R-:W-:Y:S01]  /*cc60*/  R2UR UR34, R20 ;  /* 0x00000000142272ca */ /* 0x000fe200000e0000 */
[----:B------:R-:W-:Y:S01]  /*cc70*/  IMAD R21, R6, 0xb000, R21 ;  /* 0x0000b00006157824 */ /* 0x000fe200078e0215 */
[----:B------:R-:W-:Y:S01]  /*cc80*/  R2UR UR33, R12 ;  /* 0x000000000c2172ca */ /* 0x000fe200000e0000 */
[----:B------:R-:W-:Y:S01]  /*cc90*/  VIADD R4, R4, 0xffffffff ;  /* 0xffffffff04047836 */ /* 0x000fe20000000000 */
[----:B------:R-:W-:Y:S01]  /*cca0*/  R2UR UR24, R7 ;  /* 0x00000000071872ca */ /* 0x000fe200000e0000 */
[----:B------:R-:W-:Y:S01]  /*ccb0*/  UIADD3 UR14, UP0, UR38, 0xf0, URZ ;  /* 0x000000f0260e7890 */ /* 0x000fe2000ff1e03f */
[----:B------:R-:W-:Y:S01]  /*ccc0*/  R2UR UR8, R21 ;  /* 0x00000000150872ca */ /* 0x000fe200000e0000 */
[----:B------:R-:W-:Y:S01]  /*ccd0*/  UIADD3 UR40, UP1, UR38, 0x1f0, URZ ;  /* 0x000001f026287890 */ /* 0x000fe2000ff3e03f */
[----:B------:R-:W-:Y:S01]  /*cce0*/  R2UR UR36, R8 ;  /* 0x00000000082472ca */ /* 0x000fe200000e0000 */
[----:B------:R-:W-:Y:S01]  /*ccf0*/  UIADD3.X UR15, URZ, UR39, URZ, UP0, !UPT ;  /* 0x000000273f0f7290 */ /* 0x000fe200087fe43f */
[----:B------:R-:W-:Y:S01]  /*cd00*/  R2UR UR35, R14 ;  /* 0x000000000e2372ca */ /* 0x000fe200000e0000 */
[----:B------:R-:W-:Y:S01]  /*cd10*/  UIADD3.X UR41, URZ, UR39, URZ, UP1, !UPT ;  /* 0x000000273f297290 */ /* 0x000fe20008ffe43f */
[----:B------:R-:W-:Y:S01]  /*cd20*/  R2UR UR19, R15 ;  /* 0x000000000f1372ca */ /* 0x000fe200000e0000 */
[----:B------:R-:W-:Y:S01]  /*cd30*/  UIADD3 UR26, UR34, 0x40, URZ ;  /* 0x00000040221a7890 */ /* 0x000fe2000fffe03f */
[----:B------:R-:W-:Y:S01]  /*cd40*/  ISETP.GT.AND P3, PT, R4, 0x1, PT ;  /* 0x000000010400780c */ /* 0x000fe20003f64270 */
[----:B------:R-:W-:Y:S01]  /*cd50*/  VIADD R6, R6, 0x1 ;  /* 0x0000000106067836 */ /* 0x000fe20000000000 */
[----:B------:R-:W-:Y:S01]  /*cd60*/  UMOV UR22, 0x0 ;  /* 0x0000000000167882 */ /* 0x000fe20000000000 */
[----:B------:R-:W-:Y:S01]  /*cd70*/  UIADD3 UR32, UR24, 0x100, URZ ;  /* 0x0000010018207890 */ /* 0x000fe2000fffe03f */
[----:B------:R-:W-:Y:S01]  /*cd80*/  VIADD R20, R20, 0x80 ;  /* 0x0000008014147836 */ /* 0x000fe20000000000 */
[----:B------:R-:W-:Y:S01]  /*cd90*/  UIADD3 UR24, UR24, 0x4100, URZ ;  /* 0x0000410018187890 */ /* 0x000fe2000fffe03f */
[----:B------:R-:W-:Y:S01]  /*cda0*/  ISETP.NE.AND P1, PT, R6, 0x2, PT ;  /* 0x000000020600780c */ /* 0x000fe20003f25270 */
[----:B------:R-:W-:-:S02]  /*cdb0*/  UIADD3 UR16, UR8, 0x10100, URZ ;  /* 0x0001010008107890 */ /* 0x000fc4000fffe03f */
[----:B------:R-:W-:Y:S01]  /*cdc0*/  UIADD3 UR8, UR8, 0x15900, URZ ;  /* 0x0001590008087890 */ /* 0x000fe2000fffe03f */
[----:B------:R-:W-:Y:S01]  /*cdd0*/  SEL R12, RZ, 0x1, P1 ;  /* 0x00000001ff0c7807 */ /* 0x000fe20000800000 */
[----:B------:R-:W-:Y:S01]  /*cde0*/  UMOV UR23, 0x10000000 ;  /* 0x1000000000177882 */ /* 0x000fe20000000000 */
[----:B------:R-:W-:Y:S01]  /*cdf0*/  UMOV UR25, UR33 ;  /* 0x0000002100197c82 */ /* 0x000fe20008000000 */
[----:B------:R-:W-:Y:S01]  /*ce00*/  UMOV UR28, UR36 ;  /* 0x00000024001c7c82 */ /* 0x000fe20008000000 */
[----:B------:R-:W-:Y:S01]  /*ce10*/  UMOV UR27, UR35 ;  /* 0x00000023001b7c82 */ /* 0x000fe20008000000 */
[----:B------:R-:W-:Y:S01]  /*ce20*/  UMOV UR17, UR33 ;  /* 0x0000002100117c82 */ /* 0x000fe20008000000 */
[----:B------:R-:W-:Y:S01]  /*ce30*/  UMOV UR18, UR34 ;  /* 0x0000002200127c82 */ /* 0x000fe20008000000 */
[----:B------:R-:W-:Y:S01]  /*ce40*/  UMOV UR20, UR36 ;  /* 0x0000002400147c82 */ /* 0x000fe20008000000 */
[----:B------:R0:W-:Y:S01]  /*ce50*/  UTMALDG.3D [UR32], [UR14], desc[UR22] ;  /* 0x000016200e0075b4 */ /* 0x0001e20008011000 */
[----:B------:R-:W-:Y:S01]  /*ce60*/  UMOV UR9, UR33 ;  /* 0x0000002100097c82 */ /* 0x000fe20008000000 */
[----:B------:R-:W-:Y:S01]  /*ce70*/  UMOV UR11, UR19 ;  /* 0x00000013000b7c82 */ /* 0x000fe20008000000 */
[----:B------:R-:W-:Y:S01]  /*ce80*/  UMOV UR12, UR36 ;  /* 0x00000024000c7c82 */ /* 0x000fe20008000000 */
[----:B------:R-:W-:Y:S01]  /*ce90*/  UMOV UR10, UR26 ;  /* 0x0000001a000a7c82 */ /* 0x000fe20008000000 */
[----:B------:R-:W-:-:S02]  /*cea0*/  LOP3.LUT R5, R5, R12, RZ, 0x3c, !PT ;  /* 0x0000000c05057212 */ /* 0x000fc400078e3cff */
[----:B------:R-:W-:Y:S01]  /*ceb0*/  SEL R6, R6, RZ, P1 ;  /* 0x000000ff06067207 */ /* 0x000fe20000800000 */
[----:B------:R0:W-:Y:S01]  /*cec0*/  UTMALDG.3D [UR24], [UR14], desc[UR22] ;  /* 0x000016180e0075b4 */ /* 0x0001e20008011000 */
[----:B------:R0:W-:Y:S01]  /*ced0*/  UTMALDG.3D [UR16], [UR40], desc[UR22] ;  /* 0x00001610280075b4 */ /* 0x0001e20008011000 */
[----:B------:R0:W-:Y:S02]  /*cee0*/  UTMALDG.3D [UR8], [UR40], desc[UR22] ;  /* 0x00001608280075b4 */ /* 0x0001e40008011000 */
[----:B0-----:R-:W-:Y:S05]  /*cef0*/  @P3 BRA `(.L_x_217) ;  /* 0xfffffffc00183947 */ /* 0x001fea000383ffff */
.L_x_213:
[----:B------:R-:W-:Y:S05]  /*cf00*/  BSYNC B1 ;  /* 0x0000000000017941 */ /* 0x000fea0003800000 */
.L_x_212:
[----:B------:R-:W-:Y:S01]  /*cf10*/  LOP3.LUT P3, RZ, R11, 0xff, RZ, 0xc0, !PT ;  /* 0x000000ff0bff7812 */ /* 0x000fe2000786c0ff */
[----:B------:R-:W-:Y:S01]  /*cf20*/  IMAD.IADD R0, R13, 0x1, R0 ;  /* 0x000000010d007824 */ /* 0x000fe200078e0200 */
[----:B------:R-:W-:Y:S01]  /*cf30*/  IADD3 R16, P4, R16, UR30, RZ ;  /* 0x0000001e10107c10 */ /* 0x000fe2000ff9e0ff */
[----:B------:R-:W-:Y:S01]  /*cf40*/  ULDC.64 UR8, c[0x0][0x650] ;  /* 0x0001940000087ab9 */ /* 0x000fe20000000a00 */
[----:B------:R-:W-:Y:S01]  /*cf50*/  BSSY B1, `(.L_x_218) ;  /* 0x000006b000017945 */ /* 0x000fe20003800000 */
[----:B------:R-:W-:Y:S01]  /*cf60*/  IMAD.MOV.U32 R7, RZ, RZ, -0x1 ;  /* 0xffffffffff077424 */ /* 0x000fe200078e00ff */
[----:B------:R-:W-:Y:S01]  /*cf70*/  SHF.R.U32.HI R4, RZ, 0x1, R0 ;  /* 0x00000001ff047819 */ /* 0x000fe20000011600 */
[----:B------:R-:W-:Y:S01]  /*cf80*/  IMAD.MOV.U32 R9, RZ, RZ, -0x1 ;  /* 0xffffffffff097424 */ /* 0x000fe200078e00ff */
[----:B------:R-:W-:Y:S01]  /*cf90*/  ISETP.GT.U32.AND P1, PT, R0, 0x1, PT ;  /* 0x000000010000780c */ /* 0x000fe20003f24070 */
[----:B------:R-:W-:Y:S01]  /*cfa0*/  IMAD.MOV.U32 R8, RZ, RZ, -0x1 ;  /* 0xffffffffff087424 */ /* 0x000fe200078e00ff */
[----:B------:R-:W-:-:S02]  /*cfb0*/  LOP3.LUT R4, R4, 0x1, RZ, 0xc0, !PT ;  /* 0x0000000104047812 */ /* 0x000fc400078ec0ff */
[----:B------:R-:W-:Y:S01]  /*cfc0*/  ISETP.LT.U32.AND P1, PT, R13, 0x2, P1 ;  /* 0x000000020d00780c */ /* 0x000fe20000f21070 */
[----:B------:R-:W0:Y:S01]  /*cfd0*/  @P3 S2R R6, SR_CgaCtaId ;  /* 0x0000000000063919 */ /* 0x000e220000008800 */
[----:B------:R-:W-:Y:S02]  /*cfe0*/  @P3 MOV R5, 0x400 ;  /* 0x0000040000053802 */ /* 0x000fe40000000f00 */
[----:B------:R-:W-:Y:S02]  /*cff0*/  IADD3.X R17, R17, UR7, RZ, P4, !PT ;  /* 0x0000000711117c10 */ /* 0x000fe4000a7fe4ff */
[----:B------:R-:W-:Y:S02]  /*d000*/  ISETP.GE.U32.AND P4, PT, R16, UR8, PT ;  /* 0x0000000810007c0c */ /* 0x000fe4000bf86070 */
[----:B------:R-:W-:Y:S02]  /*d010*/  LOP3.LUT R0, R0, 0x1, RZ, 0xc0, !PT ;  /* 0x0000000100007812 */ /* 0x000fe400078ec0ff */
[----:B------:R-:W-:-:S02]  /*d020*/  PRMT R11, RZ, 0x7610, R11 ;  /* 0x00007610ff0b7816 */ /* 0x000fc4000000000b */
[----:B0-----:R-:W-:-:S04]  /*d030*/  @P3 LEA R5, R6, R5, 0x18 ;  /* 0x0000000506053211 */ /* 0x001fc800078ec0ff */
[----:B------:R0:W-:Y:S01]  /*d040*/  @P3 SYNCS.ARRIVE.TRANS64.A1T0 RZ, [R5+URZ+0x38], RZ ;  /* 0x000038ff05ff39a7 */ /* 0x0001e2000810003f */
[----:B------:R-:W-:Y:S02]  /*d050*/  ISETP.NE.U32.AND P3, PT, R4, 0x1, PT ;  /* 0x000000010400780c */ /* 0x000fe40003f65070 */
[----:B------:R-:W-:Y:S02]  /*d060*/  SEL R4, RZ, 0x1, !P1 ;  /* 0x00000001ff047807 */ /* 0x000fe40004800000 */
[----:B------:R-:W-:Y:S02]  /*d070*/  ISETP.GE.U32.AND.EX P1, PT, R17, UR9, PT, P4 ;  /* 0x0000000911007c0c */ /* 0x000fe4000bf26140 */
[----:B------:R-:W-:-:S04]  /*d080*/  ISETP.GT.U32.AND P3, PT, R13, 0x1, !P3 ;  /* 0x000000010d00780c */ /* 0x000fc80005f64070 */
[----:B0-----:R-:W-:-:S04]  /*d090*/  SEL R5, RZ, 0x1, !P3 ;  /* 0x00000001ff057807 */ /* 0x001fc80005800000 */
[--C-:B------:R-:W-:Y:S02]  /*d0a0*/  LOP3.LUT R3, R5, R3, R4.reuse, 0x96, !PT ;  /* 0x0000000305037212 */ /* 0x100fe400078e9604 */
[----:B------:R-:W-:Y:S01]  /*d0b0*/  PRMT R4, RZ, 0x7610, R4 ;  /* 0x00007610ff047816 */ /* 0x000fe20000000004 */
[----:B------:R-:W-:Y:S06]  /*d0c0*/  @P1 BRA `(.L_x_219) ;  /* 0x00000004004c1947 */ /* 0x000fec0003800000 */
[----:B------:R-:W-:Y:S01]  /*d0d0*/  ULDC.64 UR8, c[0x0][0x628] ;  /* 0x00018a0000087ab9 */ /* 0x000fe20000000a00 */
[----:B------:R-:W0:Y:S01]  /*d0e0*/  S2R R14, SR_CTAID.X ;  /* 0x00000000000e7919 */ /* 0x000e220000002500 */
[----:B------:R-:W-:Y:S01]  /*d0f0*/  ISETP.NE.U32.AND P1, PT, RZ, UR8, PT ;  /* 0x00000008ff007c0c */ /* 0x000fe2000bf25070 */
[----:B------:R-:W-:Y:S01]  /*d100*/  ULDC UR11, c[0x0][0x630] ;  /* 0x00018c00000b7ab9 */ /* 0x000fe20000000800 */
[----:B------:R-:W-:Y:S01]  /*d110*/  IMAD.MOV.U32 R4, RZ, RZ, R16 ;  /* 0x000000ffff047224 */ /* 0x000fe200078e0010 */
[----:B------:R-:W1:Y:S01]  /*d120*/  S2R R12, SR_CTAID.Y ;  /* 0x00000000000c7919 */ /* 0x000e620000002600 */
[----:B------:R-:W-:Y:S01]  /*d130*/  ISETP.NE.AND.EX P1, PT, RZ, UR9, PT, P1 ;  /* 0x00000009ff007c0c */ /* 0x000fe2000bf25310 */
[----:B------:R-:W-:-:S12]  /*d140*/  IMAD.MOV.U32 R5, RZ, RZ, R17 ;  /* 0x000000ffff057224 */ /* 0x000fd800078e0011 */
[----:B------:R-:W-:Y:S05]  /*d150*/  @!P1 BRA `(.L_x_220) ;  /* 0x0000000000289947 */ /* 0x000fea0003800000 */
[----:B------:R-:W-:Y:S02]  /*d160*/  ULDC UR10, c[0x0][0x634] ;  /* 0x00018d00000a7ab9 */ /* 0x000fe40000000800 */
[----:B------:R-:W-:-:S05]  /*d170*/  IADD3 R9, P1, R16, UR10, RZ ;  /* 0x0000000a10097c10 */ /* 0x000fca000ff3e0ff */
[----:B------:R-:W-:-:S04]  /*d180*/  IMAD.X R15, RZ, RZ, R17, P1 ;  /* 0x000000ffff0f7224 */ /* 0x000fc800008e0611 */
[----:B------:R-:W-:-:S04]  /*d190*/  IMAD.WIDE.U32 R6, R15, UR8, RZ ;  /* 0x000000080f067c25 */ /* 0x000fc8000f8e00ff */
[----:B------:R-:W-:-:S04]  /*d1a0*/  IMAD.WIDE.U32 R6, P1, R9, UR9, R6 ;  /* 0x0000000909067c25 */ /* 0x000fc8000f820006 */
[----:B------:R-:W-:-:S04]  /*d1b0*/  IMAD.WIDE.U32 R8, R9, UR8, RZ ;  /* 0x0000000809087c25 */ /* 0x000fc8000f8e00ff */
[----:B------:R-:W-:Y:S01]  /*d1c0*/  IMAD.X R5, RZ, RZ, RZ, P1 ;  /* 0x000000ffff057224 */ /* 0x000fe200008e06ff */
[----:B------:R-:W-:Y:S01]  /*d1d0*/  IADD3 RZ, P1, R9, R6, RZ ;  /* 0x0000000609ff7210 */ /* 0x000fe20007f3e0ff */
[----:B------:R-:W-:-:S04]  /*d1e0*/  IMAD.MOV.U32 R4, RZ, RZ, R7 ;  /* 0x000000ffff047224 */ /* 0x000fc800078e0007 */
[----:B------:R-:W-:-:S08]  /*d1f0*/  IMAD.WIDE.U32.X R4, R15, UR9, R4, P1 ;  /* 0x000000090f047c25 */ /* 0x000fd000088e0404 */
.L_x_220:
[--C-:B------:R-:W-:Y:S01]  /*d200*/  SHF.R.U64 R8, R4, UR11, R5.reuse ;  /* 0x0000000b04087c19 */ /* 0x100fe20008001205 */
[----:B------:R-:W-:Y:S01]  /*d210*/  ULDC.64 UR8, c[0x0][0x620] ;  /* 0x0001880000087ab9 */ /* 0x000fe20000000a00 */
[----:B------:R-:W-:Y:S01]  /*d220*/  SHF.R.U32.HI R4, RZ, UR11, R5 ;  /* 0x0000000bff047c19 */ /* 0x000fe20008011605 */
[----:B------:R-:W2:Y:S01]  /*d230*/  LDC R25, c[0x0][0x144] ;  /* 0x00005100ff197b82 */ /* 0x000ea20000000800 */
[----:B------:R-:W-:Y:S01]  /*d240*/  IADD3 R7, P1, RZ, -R8, RZ ;  /* 0x80000008ff077210 */ /* 0x000fe20007f3e0ff */
[----:B------:R-:W-:Y:S01]  /*d250*/  ULDC.64 UR12, c[0x0][0x640] ;  /* 0x00019000000c7ab9 */ /* 0x000fe20000000a00 */
[----:B0-----:R-:W-:Y:S01]  /*d260*/  I2FP.F32.U32 R9, R14 ;  /* 0x0000000e00097245 */ /* 0x001fe20000201000 */
[----:B------:R-:W-:Y:S02]  /*d270*/  ULDC UR10, c[0x0][0x608] ;  /* 0x00018200000a7ab9 */ /* 0x000fe40000000800 */
[----:B------:R-:W-:Y:S01]  /*d280*/  IMAD.X R4, RZ, RZ, ~R4, P1 ;  /* 0x000000ffff047224 */ /* 0x000fe200008e0e04 */
[----:B------:R-:W-:Y:S01]  /*d290*/  ISETP.NE.U32.AND P1, PT, RZ, UR12, PT ;  /* 0x0000000cff007c0c */ /* 0x000fe2000bf25070 */
[----:B------:R-:W0:Y:S02]  /*d2a0*/  LDC R21, c[0x0][0x148] ;  /* 0x00005200ff157b82 */ /* 0x000e240000000800 */
[----:B------:R-:W-:Y:S01]  /*d2b0*/  IMAD R6, R4, UR8, RZ ;  /* 0x0000000804067c24 */ /* 0x000fe2000f8e02ff */
[----:B------:R-:W-:Y:S01]  /*d2c0*/  ISETP.NE.AND.EX P1, PT, RZ, UR13, PT, P1 ;  /* 0x0000000dff007c0c */ /* 0x000fe2000bf25310 */
[----:B------:R-:W-:Y:S01]  /*d2d0*/  IMAD.WIDE.U32 R4, R7, UR8, R16 ;  /* 0x0000000807047c25 */ /* 0x000fe2000f8e0010 */
[----:B------:R-:W-:-:S03]  /*d2e0*/  ULDC UR8, c[0x0][0x150] ;  /* 0x0000540000087ab9 */ /* 0x000fc60000000800 */
[----:B------:R-:W-:Y:S02]  /*d2f0*/  IMAD R7, R7, UR9, R6 ;  /* 0x0000000907077c24 */ /* 0x000fe4000f8e0206 */
[----:B------:R-:W-:Y:S01]  /*d300*/  FMUL R6, R9, UR8 ;  /* 0x0000000809067c20 */ /* 0x000fe20008400000 */
[----:B------:R-:W-:Y:S01]  /*d310*/  ULDC UR8, c[0x0][0x618] ;  /* 0x0001860000087ab9 */ /* 0x000fe20000000800 */
[----:B------:R-:W-:Y:S01]  /*d320*/  ULDC UR9, c[0x0][0x154] ;  /* 0x0000550000097ab9 */ /* 0x000fe20000000800 */
[----:B------:R-:W-:-:S03]  /*d330*/  IMAD.IADD R5, R5, 0x1, R7 ;  /* 0x0000000105057824 */ /* 0x000fc600078e0207 */
[----:B------:R-:W3:Y:S02]  /*d340*/  F2I.U32.TRUNC.NTZ R6, R6 ;  /* 0x0000000600067305 */ /* 0x000ee4000020f000 */
[----:B------:R-:W-:Y:S02]  /*d350*/  SHF.R.U64 R9, R4, UR8, R5 ;  /* 0x0000000804097c19 */ /* 0x000fe40008001205 */
[----:B-1----:R-:W-:-:S05]  /*d360*/  I2FP.F32.U32 R4, R12 ;  /* 0x0000000c00047245 */ /* 0x002fca0000201000 */
[----:B------:R-:W-:Y:S01]  /*d370*/  FMUL R22, R4, UR9 ;  /* 0x0000000904167c20 */ /* 0x000fe20008400000 */
[----:B------:R-:W-:Y:S01]  /*d380*/  SHF.R.U32.HI R4, RZ, UR8, R5 ;  /* 0x00000008ff047c19 */ /* 0x000fe20008011605 */
[----:B------:R-:W-:-:S03]  /*d390*/  ULDC UR8, c[0x0][0x658] ;  /* 0x0001960000087ab9 */ /* 0x000fc60000000800 */
[--C-:B------:R-:W-:Y:S01]  /*d3a0*/  SHF.R.U64 R20, R9, UR10, R4.reuse ;  /* 0x0000000a09147c19 */ /* 0x100fe20008001204 */
[----:B------:R-:W1:Y:S01]  /*d3b0*/  F2I.U32.TRUNC.NTZ R22, R22 ;  /* 0x0000001600167305 */ /* 0x000e62000020f000 */
[----:B------:R-:W-:Y:S01]  /*d3c0*/  SHF.R.U32.HI R5, RZ, UR10, R4 ;  /* 0x0000000aff057c19 */ /* 0x000fe20008011604 */
[----:B---3--:R-:W-:-:S03]  /*d3d0*/  IMAD.MOV R6, RZ, RZ, -R6 ;  /* 0x000000ffff067224 */ /* 0x008fc600078e0a06 */
[--C-:B------:R-:W-:Y:S01]  /*d3e0*/  SHF.R.U64 R15, R20, UR8, R5.reuse ;  /* 0x00000008140f7c19 */ /* 0x100fe20008001205 */
[----:B--2---:R-:W-:Y:S01]  /*d3f0*/  IMAD R14, R25, R6, R14 ;  /* 0x00000006190e7224 */ /* 0x004fe200078e020e */
[----:B------:R-:W-:-:S03]  /*d400*/  SHF.R.U32.HI R23, RZ, UR8, R5 ;  /* 0x00000008ff177c19 */ /* 0x000fc60008011605 */
[----:B------:R-:W-:Y:S02]  /*d410*/  IMAD.MOV.U32 R4, RZ, RZ, R15 ;  /* 0x000000ffff047224 */ /* 0x000fe400078e000f */
[----:B------:R-:W-:Y:S01]  /*d420*/  IMAD.MOV.U32 R5, RZ, RZ, R23 ;  /* 0x000000ffff057224 */ /* 0x000fe200078e0017 */
[----:B-1----:R-:W-:Y:S06]  /*d430*/  @!P1 BRA `(.L_x_221) ;  /* 0x0000000000289947 */ /* 0x002fec0003800000 */
[----:B------:R-:W-:Y:S02]  /*d440*/  ULDC UR8, c[0x0][0x64c] ;  /* 0x0001930000087ab9 */ /* 0x000fe40000000800 */
[----:B------:R-:W-:-:S05]  /*d450*/  IADD3 R5, P1, R15, UR8, RZ ;  /* 0x000000080f057c10 */ /* 0x000fca000ff3e0ff */
[----:B------:R-:W-:-:S04]  /*d460*/  IMAD.X R23, RZ, RZ, R23, P1 ;  /* 0x000000ffff177224 */ /* 0x000fc800008e0617 */
[----:B------:R-:W-:-:S04]  /*d470*/  IMAD.WIDE.U32 R6, R23, UR12, RZ ;  /* 0x0000000c17067c25 */ /* 0x000fc8000f8e00ff */
[----:B------:R-:W-:-:S04]  /*d480*/  IMAD.WIDE.U32 R6, P1, R5, UR13, R6 ;  /* 0x0000000d05067c25 */ /* 0x000fc8000f820006 */
[----:B------:R-:W-:-:S04]  /*d490*/  IMAD.WIDE.U32 R4, R5, UR12, RZ ;  /* 0x0000000c05047c25 */ /* 0x000fc8000f8e00ff */
[----:B------:R-:W-:Y:S01]  /*d4a0*/  IMAD.MOV.U32 R4, RZ, RZ, R7 ;  /* 0x000000ffff047224 */ /* 0x000fe200078e0007 */
[----:B------:R-:W-:Y:S01]  /*d4b0*/  IADD3 RZ, P3, R5, R6, RZ ;  /* 0x0000000605ff7210 */ /* 0x000fe20007f7e0ff */
[----:B------:R-:W-:-:S04]  /*d4c0*/  IMAD.X R5, RZ, RZ, RZ, P1 ;  /* 0x000000ffff057224 */ /* 0x000fc800008e06ff */
[----:B------:R-:W-:-:S08]  /*d4d0*/  IMAD.WIDE.U32.X R4, R23, UR13, R4, P3 ;  /* 0x0000000d17047c25 */ /* 0x000fd000098e0404 */
.L_x_221:
[----:B------:R-:W-:Y:S01]  /*d4e0*/  ISETP.NE.AND P1, PT, R2, 0x1, PT ;  /* 0x000000010200780c */ /* 0x000fe20003f25270 */
[----:B------:R-:W-:Y:S01]  /*d4f0*/  ULDC UR8, c[0x0][0x648] ;  /* 0x0001920000087ab9 */ /* 0x000fe20000000800 */
[----:B------:R-:W-:Y:S01]  /*d500*/  LOP3.LUT R20, R20, UR6, RZ, 0xc0, !PT ;  /* 0x0000000614147c12 */ /* 0x000fe2000f8ec0ff */
[----:B------:R-:W-:Y:S01]  /*d510*/  IMAD.MOV R22, RZ, RZ, -R22 ;  /* 0x000000ffff167224 */ /* 0x000fe200078e0a16 */
[----:B------:R-:W-:Y:S01]  /*d520*/  SHF.R.U64 R5, R4, UR8, R5 ;  /* 0x0000000804057c19 */ /* 0x000fe20008001205 */
[----:B------:R-:W-:Y:S01]  /*d530*/  ULDC UR8, c[0x0][0x638] ;  /* 0x00018e0000087ab9 */ /* 0x000fe20000000800 */
[----:B------:R-:W-:Y:S01]  /*d540*/  LOP3.LUT R6, R9, UR4, RZ, 0xc0, !PT ;  /* 0x0000000409067c12 */ /* 0x000fe2000f8ec0ff */
[----:B------:R-:W-:Y:S02]  /*d550*/  ULDC UR9, c[0x0][0x610] ;  /* 0x0001840000097ab9 */ /* 0x000fe40000000800 */
[----:B------:R-:W-:Y:S02]  /*d560*/  IMAD.MOV R4, RZ, RZ, -R5 ;  /* 0x000000ffff047224 */ /* 0x000fe400078e0a05 */
[----:B------:R-:W-:-:S02]  /*d570*/  IMAD R5, R5, UR5, R20 ;  /* 0x0000000505057c24 */ /* 0x000fc4000f8e0214 */
[----:B0-----:R-:W-:Y:S02]  /*d580*/  @P1 IMAD R14, R21, R22, R12 ;  /* 0x00000016150e1224 */ /* 0x001fe400078e020c */
[----:B------:R-:W-:Y:S01]  /*d590*/  IMAD R15, R4, UR8, R15 ;  /* 0x00000008040f7c24 */ /* 0x000fe2000f8e020f */
[----:B------:R-:W-:Y:S01]  /*d5a0*/  ULDC UR8, c[0x0][0x600] ;  /* 0x0001800000087ab9 */ /* 0x000fe20000000800 */
[----:B------:R-:W-:Y:S02]  /*d5b0*/  IMAD R14, R5, UR9, R14 ;  /* 0x00000009050e7c24 */ /* 0x000fe4000f8e020e */
[----:B------:R-:W-:Y:S02]  /*d5c0*/  IMAD R15, R15, UR8, R6 ;  /* 0x000000080f0f7c24 */ /* 0x000fe4000f8e0206 */
[----:B------:R-:W-:-:S03]  /*d5d0*/  IMAD.MOV.U32 R4, RZ, RZ, 0x1 ;  /* 0x00000001ff047424 */ /* 0x000fc600078e00ff */
[----:B------:R-:W-:Y:S02]  /*d5e0*/  SEL R9, R15, R14, !P1 ;  /* 0x0000000e0f097207 */ /* 0x000fe40004800000 */
[----:B------:R-:W-:-:S07]  /*d5f0*/  SEL R7, R14, R15, !P1 ;  /* 0x0000000f0e077207 */ /* 0x000fce0004800000 */
.L_x_219:
[----:B------:R-:W-:Y:S05]  /*d600*/  BSYNC B1 ;  /* 0x0000000000017941 */ /* 0x000fea0003800000 */
.L_x_218:
[----:B------:R-:W-:-:S13]  /*d610*/  LOP3.LUT P1, RZ, R4, 0xff, RZ, 0xc0, !PT ;  /* 0x000000ff04ff7812 */ /* 0x000fda000782c0ff */
[----:B------:R-:W-:Y:S05]  /*d620*/  @P1 BRA `(.L_x_222) ;  /* 0xfffffff400181947 */ /* 0x000fea000383ffff */
[----:B------:R-:W-:Y:S05]  /*d630*/  BSYNC B0 ;  /* 0x0000000000007941 */ /* 0x000fea0003800000 */
.L_x_210:
[----:B------:R-:W-:-:S03]  /*d640*/  UMOV UR8, 0xffffffff ;  /* 0xffffffff00087882 */ /* 0x000fc60000000000 */
[----:B------:R-:W-:Y:S05]  /*d650*/  BRA.DIV UR8, `(.L_x_223) ;  /* 0x0000000208d07947 */ /* 0x000fea000b800000 */
[----:B------:R-:W-:-:S13]  /*d660*/  ELECT P6, URZ, PT ;  /* 0x00000000003f782f */ /* 0x000fda00038c0000 */
.L_x_235:
[----:B------:R-:W-:Y:S04]  /*d670*/  BSSY B0, `(.L_x_224) ;  /* 0x0000019000007945 */ /* 0x000fe80003800000 */
[----:B------:R-:W-:Y:S05]  /*d680*/  @!P6 BRA `(.L_x_225) ;  /* 0x00000000005ce947 */ /* 0x000fea0003800000 */
[----:B------:R-:W-:-:S04]  /*d690*/  LOP3.LUT R19, R19, 0x2, RZ, 0xfc, !PT ;  /* 0x0000000213137812 */ /* 0x000fc800078efcff */
[----:B------:R-:W-:-:S13]  /*d6a0*/  ISETP.NE.AND P0, PT, R19, 0x3, PT ;  /* 0x000000031300780c */ /* 0x000fda0003f05270 */
[----:B------:R-:W-:Y:S05]  /*d6b0*/  @!P0 BRA `(.L_x_226) ;  /* 0x0000000000048947 */ /* 0x000fea0003800000 */
[----:B------:R-:W-:Y:S01]  /*d6c0*/  BPT.TRAP 0x1 ;  /* 0x000000040000795c */ /* 0x000fe20000300000 */
.L_x_226:
[----:B------:R-:W0:Y:S01]  /*d6d0*/  S2R R5, SR_CgaCtaId ;  /* 0x0000000000057919 */ /* 0x000e220000008800 */
[----:B------:R-:W-:Y:S02]  /*d6e0*/  MOV R2, 0x400 ;  /* 0x0000040000027802 */ /* 0x000fe40000000f00 */
[----:B------:R-:W-:Y:S02]  /*d6f0*/  SHF.L.U32 R4, R3, 0x1f, RZ ;  /* 0x0000001f03047819 */ /* 0x000fe400000006ff */
[----:B0-----:R-:W-:-:S05]  /*d700*/  LEA R5, R5, R2, 0x18 ;  /* 0x0000000205057211 */ /* 0x001fca00078ec0ff */
[----:B------:R-:W-:-:S04]  /*d710*/  VIADD R5, R5, 0x10 ;  /* 0x0000001005057836 */ /* 0x000fc80000000000 */
[C---:B------:R-:W-:Y:S02]  /*d720*/  IMAD R7, R0.reuse, 0x8, R5 ;  /* 0x0000000800077824 */ /* 0x040fe400078e0205 */
[----:B------:R-:W-:Y:S02]  /*d730*/  VIADD R0, R0, 0x1 ;  /* 0x0000000100007836 */ /* 0x000fe40000000000 */
[----:B------:R-:W0:Y:S03]  /*d740*/  SYNCS.PHASECHK.TRANS64.TRYWAIT P0, [R7+URZ], R4 ;  /* 0x00000004070075a7 */ /* 0x000e26000800017f */
[----:B------:R-:W-:-:S04]  /*d750*/  ISETP.NE.AND P1, PT, R0, 0x2, PT ;  /* 0x000000020000780c */ /* 0x000fc80003f25270 */
[----:B------:R-:W-:Y:S02]  /*d760*/  SEL R2, RZ, 0x1, P1 ;  /* 0x00000001ff027807 */ /* 0x000fe40000800000 */
[----:B------:R-:W-:Y:S02]  /*d770*/  SEL R0, R0, RZ, P1 ;  /* 0x000000ff00007207 */ /* 0x000fe40000800000 */
[----:B------:R-:W-:Y:S01]  /*d780*/  LOP3.LUT R2, R3, R2, RZ, 0x3c, !PT ;  /* 0x0000000203027212 */ /* 0x000fe200078e3cff */
[----:B0-----:R-:W-:Y:S06]  /*d790*/  @!P0 BRA `(.L_x_227) ;  /* 0x0000000000a08947 */ /* 0x001fec0003800000 */
.L_x_236:
[----:B------:R-:W-:Y:S01]  /*d7a0*/  IMAD R5, R0, 0x8, R5 ;  /* 0x0000000800057824 */ /* 0x000fe200078e0205 */
[----:B------:R-:W-:-:S07]  /*d7b0*/  SHF.L.U32 R0, R2, 0x1f, RZ ;  /* 0x0000001f02007819 */ /* 0x000fce00000006ff */
.L_x_228:
[----:B-1----:R1:W2:Y:S02]  /*d7c0*/  SYNCS.PHASECHK.TRANS64.TRYWAIT P0, [R5+URZ], R0 ;  /* 0x00000000050075a7 */ /* 0x0022a4000800017f */
[----:B--2---:R-:W-:Y:S05]  /*d7d0*/  @!P0 NANOSLEEP.SYNCS 0x989680 ;  /* 0x009896800000895d */ /* 0x004fea0003900000 */
[----:B------:R-:W2:Y:S02]  /*d7e0*/  @!P0 SYNCS.PHASECHK.TRANS64 P0, [R5+URZ], R0 ;  /* 0x00000000050085a7 */ /* 0x000ea4000800007f */
[----:B--2---:R-:W-:Y:S05]  /*d7f0*/  @!P0 BRA `(.L_x_228) ;  /* 0xfffffffc00f08947 */ /* 0x004fea000383ffff */
.L_x_225:
[----:B------:R-:W-:Y:S05]  /*d800*/  BSYNC B0 ;  /* 0x0000000000007941 */ /* 0x000fea0003800000 */
.L_x_224:
[----:B------:R-:W-:Y:S05]  /*d810*/  EXIT ;  /* 0x000000000000794d */ /* 0x000fea0003800000 */
.L_x_17:
[----:B---3--:R3:W4:Y:S02]  /*d820*/  SYNCS.PHASECHK.TRANS64.TRYWAIT P1, [R3+URZ], R0 ;  /* 0x00000000030075a7 */ /* 0x008724000802017f */
[----:B----4-:R-:W-:Y:S05]  /*d830*/  @!P1 NANOSLEEP.SYNCS 0x989680 ;  /* 0x009896800000995d */ /* 0x010fea0003900000 */
[----:B------:R-:W4:Y:S02]  /*d840*/  @!P1 SYNCS.PHASECHK.TRANS64 P1, [R3+URZ], R0 ;  /* 0x00000000030095a7 */ /* 0x000f24000802007f */
[----:B----4-:R-:W-:Y:S05]  /*d850*/  @!P1 BRA `(.L_x_17) ;  /* 0xfffffffc00f09947 */ /* 0x010fea000383ffff */
[----:B------:R-:W-:Y:S05]  /*d860*/  BRA `(.L_x_16) ;  /* 0xffffff3800587947 */ /* 0x000fea000383ffff */
.L_x_22:
[----:B-1----:R-:W-:-:S04]  /*d870*/  IMAD.U32 R4, RZ, RZ, UR9 ;  /* 0x00000009ff047e24 */ /* 0x002fc8000f8e00ff */
[----:B------:R1:W2:Y:S03]  /*d880*/  SYNCS.PHASECHK.TRANS64.TRYWAIT P1, [R4+URZ], R3 ;  /* 0x00000003040075a7 */ /* 0x0002a6000802017f */
[----:B--2---:R-:W-:Y:S05]  /*d890*/  @!P1 NANOSLEEP.SYNCS 0x989680 ;  /* 0x009896800000995d */ /* 0x004fea0003900000 */
[----:B------:R-:W2:Y:S02]  /*d8a0*/  @!P1 SYNCS.PHASECHK.TRANS64 P1, [R4+URZ], R3 ;  /* 0x00000003040095a7 */ /* 0x000ea4000802007f */
[----:B--2---:R-:W-:Y:S05]  /*d8b0*/  @!P1 BRA `(.L_x_22) ;  /* 0xfffffffc00ec9947 */ /* 0x004fea000383ffff */
[----:B------:R-:W-:Y:S05]  /*d8c0*/  BRA `(.L_x_21) ;  /* 0xffffff5c00e87947 */ /* 0x000fea000383ffff */
.L_x_211:
[----:B------:R-:W-:Y:S01]  /*d8d0*/  BSSY B1, `(.L_x_229) ;  /* 0x0000006000017945 */ /* 0x000fe20003800000 */
[----:B------:R-:W-:-:S07]  /*d8e0*/  IMAD.MOV.U32 R15, RZ, RZ, -0x1 ;  /* 0xffffffffff0f7424 */ /* 0x000fce00078e00ff */
[----:B------:R-:W-:Y:S05]  /*d8f0*/  WARPSYNC.COLLECTIVE R15, `(.L_x_230) ;  /* 0x000000000f0c7348 */ /* 0x000fea0003c00000 */
[----:B------:R-:W-:Y:S02]  /*d900*/  ELECT P6, UR62, PT ;  /* 0x00000000003e782f */ /* 0x000fe400038c0000 */
[----:B------:R-:W-:Y:S01]  /*d910*/  MOV R14, UR62 ;  /* 0x0000003e000e7c02 */ /* 0x000fe20008000f00 */
[----:B------:R-:W-:Y:S10]  /*d920*/  ENDCOLLECTIVE ;  /* 0x000000000000791b */ /* 0x000ff40003800000 */
.L_x_230:
[----:B------:R-:W-:Y:S05]  /*d930*/  BSYNC B1 ;  /* 0x0000000000017941 */ /* 0x000fea0003800000 */
.L_x_229:
[----:B------:R-:W-:Y:S05]  /*d940*/  BRA `(.L_x_231) ;  /* 0xfffffff0005c7947 */ /* 0x000fea000383ffff */
.L_x_214:
[----:B0-----:R0:W1:Y:S02]  /*d950*/  SYNCS.PHASECHK.TRANS64.TRYWAIT P1, [R12+URZ+0x10], R7 ;  /* 0x000010070c0075a7 */ /* 0x001064000802017f */
[----:B-1----:R-:W-:Y:S05]  /*d960*/  @!P1 NANOSLEEP.SYNCS 0x989680 ;  /* 0x009896800000995d */ /* 0x002fea0003900000 */
[----:B------:R-:W1:Y:S02]  /*d970*/  @!P1 SYNCS.PHASECHK.TRANS64 P1, [R12+URZ+0x10], R7 ;  /* 0x000010070c0095a7 */ /* 0x000e64000802007f */
[----:B-1----:R-:W-:Y:S05]  /*d980*/  @!P1 BRA `(.L_x_214) ;  /* 0xfffffffc00f09947 */ /* 0x002fea000383ffff */
[----:B------:R-:W-:Y:S05]  /*d990*/  BRA `(.L_x_232) ;  /* 0xfffffff000907947 */ /* 0x000fea000383ffff */
.L_x_223:
[----:B------:R-:W-:Y:S01]  /*d9a0*/  BSSY B0, `(.L_x_233) ;  /* 0x0000006000007945 */ /* 0x000fe20003800000 */
[----:B------:R-:W-:-:S07]  /*d9b0*/  IMAD.MOV.U32 R15, RZ, RZ, -0x1 ;  /* 0xffffffffff0f7424 */ /* 0x000fce00078e00ff */
[----:B------:R-:W-:Y:S05]  /*d9c0*/  WARPSYNC.COLLECTIVE R15, `(.L_x_234) ;  /* 0x000000000f0c7348 */ /* 0x000fea0003c00000 */
[----:B------:R-:W-:Y:S02]  /*d9d0*/  ELECT P6, UR62, PT ;  /* 0x00000000003e782f */ /* 0x000fe400038c0000 */
[----:B------:R-:W-:Y:S01]  /*d9e0*/  MOV R14, UR62 ;  /* 0x0000003e000e7c02 */ /* 0x000fe20008000f00 */
[----:B------:R-:W-:Y:S10]  /*d9f0*/  ENDCOLLECTIVE ;  /* 0x000000000000791b */ /* 0x000ff40003800000 */
.L_x_234:
[----:B------:R-:W-:Y:S05]  /*da00*/  BSYNC B0 ;  /* 0x0000000000007941 */ /* 0x000fea0003800000 */
.L_x_233:
[----:B------:R-:W-:Y:S05]  /*da10*/  BRA `(.L_x_235) ;  /* 0xfffffffc00147947 */ /* 0x000fea000383ffff */
.L_x_227:
[----:B0-----:R0:W1:Y:S02]  /*da20*/  SYNCS.PHASECHK.TRANS64.TRYWAIT P0, [R7+URZ], R4 ;  /* 0x00000004070075a7 */ /* 0x001064000800017f */
[----:B-1----:R-:W-:Y:S05]  /*da30*/  @!P0 NANOSLEEP.SYNCS 0x989680 ;  /* 0x009896800000895d */ /* 0x002fea0003900000 */
[----:B------:R-:W1:Y:S02]  /*da40*/  @!P0 SYNCS.PHASECHK.TRANS64 P0, [R7+URZ], R4 ;  /* 0x00000004070085a7 */ /* 0x000e64000800007f */
[----:B-1----:R-:W-:Y:S05]  /*da50*/  @!P0 BRA `(.L_x_227) ;  /* 0xfffffffc00f08947 */ /* 0x002fea000383ffff */
[----:B------:R-:W-:Y:S05]  /*da60*/  BRA `(.L_x_236) ;  /* 0xfffffffc004c7947 */ /* 0x000fea000383ffff */
.L_x_237:
[----:B------:R-:W-:-:S00]  /*da70*/  BRA `(.L_x_237) ;  /* 0xfffffffc00fc7947 */ /* 0x000fc0000383ffff */
[----:B------:R-:W-:-:S00]  /*da80*/  NOP ;  /* 0x0000000000007918 */ /* 0x000fc00000000000 */
[----:B------:R-:W-:-:S00]  /*da90*/  NOP ;  /* 0x0000000000007918 */ /* 0x000fc00000000000 */
[----:B------:R-:W-:-:S00]  /*daa0*/  NOP ;  /* 0x0000000000007918 */ /* 0x000fc00000000000 */
[----:B------:R-:W-:-:S00]  /*dab0*/  NOP ;  /* 0x0000000000007918 */ /* 0x000fc00000000000 */
[----:B------:R-:W-:-:S00]  /*dac0*/  NOP ;  /* 0x0000000000007918 */ /* 0x000fc00000000000 */
[----:B------:R-:W-:-:S00]  /*dad0*/  NOP ;  /* 0x0000000000007918 */ /* 0x000fc00000000000 */
[----:B------:R-:W-:-:S00]  /*dae0*/  NOP ;  /* 0x0000000000007918 */ /* 0x000fc00000000000 */
[----:B------:R-:W-:-:S00]  /*daf0*/  NOP ;  /* 0x0000000000007918 */ /* 0x000fc00000000000 */
.L_x_238:


//--------------------- .nv.global.init           --------------------------
	.section	.nv.global.init,"aw",@progbits
.nv.global.init:
	.type		$str$22,@object
	.size		$str$22,($str$23 - $str$22)
$str$22:
        /*0000*/ 	.byte	0x6b, 0x5f, 0x74, 0x69, 0x6c, 0x65, 0x5f, 0x63, 0x6f, 0x75, 0x6e, 0x74, 0x20, 0x3e, 0x3d, 0x20
        /*0010*/ 	.byte	0x31, 0x00
	.type		$str$23,@object
	.size		$str$23,(__unnamed_1 - $str$23)
$str$23:
        /*0012*/ 	.byte	0x2f, 0x74, 0x6d, 0x70, 0x2f, 0x63, 0x75, 0x74, 0x6c, 0x61, 0x73, 0x73, 0x5f, 0x73, 0x77, 0x65
        /*0022*/ 	.byte	0x65, 0x70, 0x5f, 0x73, 0x72, 0x63, 0x2f, 0x69, 0x6e, 0x63, 0x6c, 0x75, 0x64, 0x65, 0x2f, 0x63
        /*0032*/ 	.byte	0x75, 0x74, 0x6c, 0x61, 0x73, 0x73, 0x2f, 0x67, 0x65, 0x6d, 0x6d, 0x2f, 0x63, 0x6f, 0x6c, 0x6c
        /*0042*/ 	.byte	0x65, 0x63, 0x74, 0x69, 0x76, 0x65, 0x2f, 0x73, 0x6d, 0x39, 0x30, 0x5f, 0x6d, 0x6d, 0x61, 0x5f
        /*0052*/ 	.byte	0x74, 0x6d, 0x61, 0x5f, 0x67, 0x6d, 0x6d, 0x61, 0x5f, 0x73, 0x73, 0x5f, 0x77, 0x61, 0x72, 0x70
        /*0062*/ 	.byte	0x73, 0x70, 0x65, 0x63, 0x69, 0x61, 0x6c, 0x69, 0x7a, 0x65, 0x64, 0x2e, 0x68, 0x70, 0x70, 0x00
	.type		__unnamed_1,@object
	.size		__unnamed_1,(.L_0 - __unnamed_1)
__unnamed_1:
        /*0072*/ 	.byte	0x76, 0x6f, 0x69, 0x64, 0x20, 0x63, 0x75, 0x74, 0x6c, 0x61, 0x73, 0x73, 0x3a, 0x3a, 0x67, 0x65
        /* <DEDUP_REMOVED lines=180> */
        /*0bc2*/ 	.byte	0x69, 0x74, 0x79, 0x5d, 0x00
.L_0:


//--------------------- .nv.shared._ZN7cutlass13device_kernelINS_4gemm6kernel13GemmUniversalIN4cute5tupleIJiiiiEEENS1_10collective13CollectiveMmaINS1_34MainloopSm90TmaGmmaWarpSpecializedILi2ENS5_IJNS4_1CILi1EEESB_SB_EEENS1_35KernelTmaWarpSpecializedCooperativeEEENS5_IJNSA_ILi128EEENSA_ILi176EEESF_EEENS_10bfloat16_tENS5_IJlSB_lEEESI_SJ_NS4_8TiledMMAINS4_8MMA_AtomIJNS4_4SM904GMMA27MMA_64x16x16_F32BF16BF16_SSILNSN_5MajorE0ELSP_0ELNSN_7ScaleInE1ELSQ_1EEEEEENS4_6LayoutINS5_IJNSA_ILi2EEESB_SB_EEENS5_IJSB_NSA_ILi0EEESW_EEEEENS5_IJNS4_10UnderscoreESZ_SZ_EEEEENS4_13SM90_TMA_LOADENS4_14ComposedLayoutINS4_7SwizzleILi3ELi4ELi3EEENS4_18smem_ptr_flag_bitsILi16EEENST_INS5_IJNSA_ILi8EEENSA_ILi64EEEEEENS5_IJS19_SB_EEEEEEEvNS4_8identityES12_S1D_vS1E_EENS_8epilogue10collective6detail29Sm90TmaWarpSpecializedAdapterINS1H_15DefaultEpilogueISI_SJ_SJ_NS1G_6thread17LinearCombinationISI_Li1EffLNS1L_9ScaleType4KindE0ELNS_15FloatRoundStyleE2ESI_EENS1_15EpilogueDefaultEEEEEvvEEEEvNT_6ParamsE --------------------------
	.section	.nv.shared._ZN7cutlass13device_kernelINS_4gemm6kernel13GemmUniversalIN4cute5tupleIJiiiiEEENS1_10collective13CollectiveMmaINS1_34MainloopSm90TmaGmmaWarpSpecializedILi2ENS5_IJNS4_1CILi1EEESB_SB_EEENS1_35KernelTmaWarpSpecializedCooperativeEEENS5_IJNSA_ILi128EEENSA_ILi176EEESF_EEENS_10bfloat16_tENS5_IJlSB_lEEESI_SJ_NS4_8TiledMMAINS4_8MMA_AtomIJNS4_4SM904GMMA27MMA_64x16x16_F32BF16BF16_SSILNSN_5MajorE0ELSP_0ELNSN_7ScaleInE1ELSQ_1EEEEEENS4_6LayoutINS5_IJNSA_ILi2EEESB_SB_EEENS5_IJSB_NSA_ILi0EEESW_EEEEENS5_IJNS4_10UnderscoreESZ_SZ_EEEEENS4_13SM90_TMA_LOADENS4_14ComposedLayoutINS4_7SwizzleILi3ELi4ELi3EEENS4_18smem_ptr_flag_bitsILi16EEENST_INS5_IJNSA_ILi8EEENSA_ILi64EEEEEENS5_IJS19_SB_EEEEEEEvNS4_8identityES12_S1D_vS1E_EENS_8epilogue10collective6detail29Sm90TmaWarpSpecializedAdapterINS1H_15DefaultEpilogueISI_SJ_SJ_NS1G_6thread17LinearCombinationISI_Li1EffLNS1L_9ScaleType4KindE0ELNS_15FloatRoundStyleE2ESI_EENS1_15EpilogueDefaultEEEEEvvEEEEvNT_6ParamsE,"aw",@nobits
	.sectionflags	@""
	.align	16
	.zero		1024


//--------------------- .nv.shared.reserved.0     --------------------------
	.section	.nv.shared.reserved.0,"aw",@nobits
	.weak		__nv_reservedSMEM_offset_0_alias
	.size		__nv_reservedSMEM_offset_0_alias, 0, 0
	.other		__nv_reservedSMEM_offset_0_alias,@"STO_CUDA_RESERVED_SHARED STV_DEFAULT"
__nv_reservedSMEM_offset_0_alias:
	.zero		0


//--------------------- .nv.global                --------------------------
	.section	.nv.global,"aw",@nobits
.nv.global:
	.type		_ZN39_INTERNAL_471d42d1_4_k_cu_637d7f29_68934cute1_E,@object
	.size		_ZN39_INTERNAL_471d42d1_4_k_cu_637d7f29_68934cute1_E,(_ZN39_INTERNAL_471d42d1_4_k_cu_637d7f29_68934cuda3std3__45__cpo6cbeginE - _ZN39_INTERNAL_471d42d1_4_k_cu_637d7f29_68934cute1_E)
_ZN39_INTERNAL_471d42d1_4_k_cu_637d7f29_68934cute1_E:
	.zero		1
	.type		_ZN39_INTERNAL_471d42d1_4_k_cu_637d7f29_68934cuda3std3__45__cpo6cbeginE,@object
	.size		_ZN39_INTERNAL_471d42d1_4_k_cu_637d7f29_68934cuda3std3__45__cpo6cbeginE,(_ZN39_INTERNAL_471d42d1_4_k_cu_637d7f29_68934cuda3std3__48in_placeE - _ZN39_INTERNAL_471d42d1_4_k_cu_637d7f29_68934cuda3std3__45__cpo6cbeginE)
_ZN39_INTERNAL_471d42d1_4_k_cu_637d7f29_68934cuda3std3__45__cpo6cbeginE:
	.zero		1
	.type		_ZN39_INTERNAL_471d42d1_4_k_cu_637d7f29_68934cuda3std3__48in_placeE,@object
	.size		_ZN39_INTERNAL_471d42d1_4_k_cu_637d7f29_68934cuda3std3__48in_placeE,(_ZN39_INTERNAL_471d42d1_4_k_cu_637d7f29_68934cuda3std6ranges3__45__cpo9iter_moveE - _ZN39_INTERNAL_471d42d1_4_k_cu_637d7f29_68934cuda3std3__48in_placeE)
_ZN39_INTERNAL_471d42d1_4_k_cu_637d7f29_68934cuda3std3__48in_placeE:
	.zero		1
	.type		_ZN39_INTERNAL_471d42d1_4_k_cu_637d7f29_68934cuda3std6ranges3__45__cpo9iter_moveE,@object
	.size		_ZN39_INTERNAL_471d42d1_4_k_cu_637d7f29_68934cuda3std6ranges3__45__cpo9iter_moveE,(_ZN39_INTERNAL_471d42d1_4_k_cu_637d7f29_68934cuda3std3__45__cpo5beginE - _ZN39_INTERNAL_471d42d1_4_k_cu_637d7f29_68934cuda3std6ranges3__45__cpo9iter_moveE)
_ZN39_INTERNAL_471d42d1_4_k_cu_637d7f29_68934cuda3std6ranges3__45__cpo9iter_moveE:
	.zero		1
	.type		_ZN39_INTERNAL_471d42d1_4_k_cu_637d7f29_68934cuda3std3__45__cpo5beginE,@object
	.size		_ZN39_INTERNAL_471d42d1_4_k_cu_637d7f29_68934cuda3std3__45__cpo5beginE,(_ZN39_INTERNAL_471d42d1_4_k_cu_637d7f29_68934cuda3std3__441_GLOBAL__N__471d42d1_4_k_cu_637d7f29_68936ignoreE - _ZN39_INTERNAL_471d42d1_4_k_cu_637d7f29_68934cuda3std3__45__cpo5beginE)
_ZN39_INTERNAL_471d42d1_4_k_cu_637d7f29_68934cuda3std3__45__cpo5beginE:
	.zero		1
	.type		_ZN39_INTERNAL_471d42d1_4_k_cu_637d7f29_68934cuda3std3__441_GLOBAL__N__471d42d1_4_k_cu_637d7f29_68936ignoreE,@object
	.size		_ZN39_INTERNAL_471d42d1_4_k_cu_637d7f29_68934cuda3std3__441_GLOBAL__N__471d42d1_4_k_cu_637d7f29_68936ignoreE,(_ZN39_INTERNAL_471d42d1_4_k_cu_637d7f29_68934cute7productE - _ZN39_INTERNAL_471d42d1_4_k_cu_637d7f29_68934cuda3std3__441_GLOBAL__N__471d42d1_4_k_cu_637d7f29_68936ignoreE)
_ZN39_INTERNAL_471d42d1_4_k_cu_637d7f29_68934cuda3std3__441_GLOBAL__N__471d42d1_4_k_cu_637d7f29_68936ignoreE:
	.zero		1
	.type		_ZN39_INTERNAL_471d42d1_4_k_cu_637d7f29_68934cute7productE,@object
	.size		_ZN39_INTERNAL_471d42d1_4_k_cu_637d7f29_68934cute7productE,(_ZN39_INTERNAL_471d42d1_4_k_cu_637d7f29_68934cuda3std3__45__cpo3endE - _ZN39_INTERNAL_471d42d1_4_k_cu_637d7f29_68934cute7productE)
_ZN39_INTERNAL_471d42d1_4_k_cu_637d7f29_68934cute7productE:
	.zero		1
	.type		_ZN39_INTERNAL_471d42d1_4_k_cu_637d7f29_68934cuda3std3__45__cpo3endE,@object
	.size		_ZN39_INTERNAL_471d42d1_4_k_cu_637d7f29_68934cuda3std3__45__cpo3endE,(_ZN39_INTERNAL_471d42d1_4_k_cu_637d7f29_68934cuda3std3__419piecewise_constructE - _ZN39_INTERNAL_471d42d1_4_k_cu_637d7f29_68934cuda3std3__45__cpo3endE)
_ZN39_INTERNAL_471d42d1_4_k_cu_637d7f29_68934cuda3std3__45__cpo3endE:
	.zero		1
	.type		_ZN39_INTERNAL_471d42d1_4_k_cu_637d7f29_68934cuda3std3__419piecewise_constructE,@object
	.size		_ZN39_INTERNAL_471d42d1_4_k_cu_637d7f29_68934cuda3std3__419piecewise_constructE,(_ZN39_INTERNAL_471d42d1_4_k_cu_637d7f29_68934cuda3std3__45__cpo4cendE - _ZN39_INTERNAL_471d42d1_4_k_cu_637d7f29_68934cuda3std3__419piecewise_constructE)
_ZN39_INTERNAL_471d42d1_4_k_cu_637d7f29_68934cuda3std3__419piecewise_constructE:
	.zero		1
	.type		_ZN39_INTERNAL_471d42d1_4_k_cu_637d7f29_68934cuda3std3__45__cpo4cendE,@object
	.size		_ZN39_INTERNAL_471d42d1_4_k_cu_637d7f29_68934cuda3std3__45__cpo4cendE,(_ZN39_INTERNAL_471d42d1_4_k_cu_637d7f29_68934cuda3std6ranges3__45__cpo4swapE - _ZN39_INTERNAL_471d42d1_4_k_cu_637d7f29_68934cuda3std3__45__cpo4cendE)
_ZN39_INTERNAL_471d42d1_4_k_cu_637d7f29_68934cuda3std3__45__cpo4cendE:
	.zero		1
	.type		_ZN39_INTERNAL_471d42d1_4_k_cu_637d7f29_68934cuda3std6ranges3__45__cpo4swapE,@object
	.size		_ZN39_INTERNAL_471d42d1_4_k_cu_637d7f29_68934cuda3std6ranges3__45__cpo4swapE,(.L_8 - _ZN39_INTERNAL_471d42d1_4_k_cu_637d7f29_68934cuda3std6ranges3__45__cpo4swapE)
_ZN39_INTERNAL_471d42d1_4_k_cu_637d7f29_68934cuda3std6ranges3__45__cpo4swapE:
	.zero		1
.L_8:


//--------------------- .nv.constant0._ZN7cutlass13device_kernelINS_4gemm6kernel13GemmUniversalIN4cute5tupleIJiiiiEEENS1_10collective13CollectiveMmaINS1_34MainloopSm90TmaGmmaWarpSpecializedILi2ENS5_IJNS4_1CILi1EEESB_SB_EEENS1_35KernelTmaWarpSpecializedCooperativeEEENS5_IJNSA_ILi128EEENSA_ILi176EEESF_EEENS_10bfloat16_tENS5_IJlSB_lEEESI_SJ_NS4_8TiledMMAINS4_8MMA_AtomIJNS4_4SM904GMMA27MMA_64x16x16_F32BF16BF16_SSILNSN_5MajorE0ELSP_0ELNSN_7ScaleInE1ELSQ_1EEEEEENS4_6LayoutINS5_IJNSA_ILi2EEESB_SB_EEENS5_IJSB_NSA_ILi0EEESW_EEEEENS5_IJNS4_10UnderscoreESZ_SZ_EEEEENS4_13SM90_TMA_LOADENS4_14ComposedLayoutINS4_7SwizzleILi3ELi4ELi3EEENS4_18smem_ptr_flag_bitsILi16EEENST_INS5_IJNSA_ILi8EEENSA_ILi64EEEEEENS5_IJS19_SB_EEEEEEEvNS4_8identityES12_S1D_vS1E_EENS_8epilogue10collective6detail29Sm90TmaWarpSpecializedAdapterINS1H_15DefaultEpilogueISI_SJ_SJ_NS1G_6thread17LinearCombinationISI_Li1EffLNS1L_9ScaleType4KindE0ELNS_15FloatRoundStyleE2ESI_EENS1_15EpilogueDefaultEEEEEvvEEEEvNT_6ParamsE --------------------------
	.section	.nv.constant0._ZN7cutlass13device_kernelINS_4gemm6kernel13GemmUniversalIN4cute5tupleIJiiiiEEENS1_10collective13CollectiveMmaINS1_34MainloopSm90TmaGmmaWarpSpecializedILi2ENS5_IJNS4_1CILi1EEESB_SB_EEENS1_35KernelTmaWarpSpecializedCooperativeEEENS5_IJNSA_ILi128EEENSA_ILi176EEESF_EEENS_10bfloat16_tENS5_IJlSB_lEEESI_SJ_NS4_8TiledMMAINS4_8MMA_AtomIJNS4_4SM904GMMA27MMA_64x16x16_F32BF16BF16_SSILNSN_5MajorE0ELSP_0ELNSN_7ScaleInE1ELSQ_1EEEEEENS4_6LayoutINS5_IJNSA_ILi2EEESB_SB_EEENS5_IJSB_NSA_ILi0EEESW_EEEEENS5_IJNS4_10UnderscoreESZ_SZ_EEEEENS4_13SM90_TMA_LOADENS4_14ComposedLayoutINS4_7SwizzleILi3ELi4ELi3EEENS4_18smem_ptr_flag_bitsILi16EEENST_INS5_IJNSA_ILi8EEENSA_ILi64EEEEEENS5_IJS19_SB_EEEEEEEvNS4_8identityES12_S1D_vS1E_EENS_8epilogue10collective6detail29Sm90TmaWarpSpecializedAdapterINS1H_15DefaultEpilogueISI_SJ_SJ_NS1G_6thread17LinearCombinationISI_Li1EffLNS1L_9ScaleType4KindE0ELNS_15FloatRoundStyleE2ESI_EENS1_15EpilogueDefaultEEEEEvvEEEEvNT_6ParamsE,"a",@progbits
	.sectionflags	@""
	.align	4
.nv.constant0._ZN7cutlass13device_kernelINS_4gemm6kernel13GemmUniversalIN4cute5tupleIJiiiiEEENS1_10collective13CollectiveMmaINS1_34MainloopSm90TmaGmmaWarpSpecializedILi2ENS5_IJNS4_1CILi1EEESB_SB_EEENS1_35KernelTmaWarpSpecializedCooperativeEEENS5_IJNSA_ILi128EEENSA_ILi176EEESF_EEENS_10bfloat16_tENS5_IJlSB_lEEESI_SJ_NS4_8TiledMMAINS4_8MMA_AtomIJNS4_4SM904GMMA27MMA_64x16x16_F32BF16BF16_SSILNSN_5MajorE0ELSP_0ELNSN_7ScaleInE1ELSQ_1EEEEEENS4_6LayoutINS5_IJNSA_ILi2EEESB_SB_EEENS5_IJSB_NSA_ILi0EEESW_EEEEENS5_IJNS4_10UnderscoreESZ_SZ_EEEEENS4_13SM90_TMA_LOADENS4_14ComposedLayoutINS4_7SwizzleILi3ELi4ELi3EEENS4_18smem_ptr_flag_bitsILi16EEENST_INS5_IJNSA_ILi8EEENSA_ILi64EEEEEENS5_IJS19_SB_EEEEEEEvNS4_8identityES12_S1D_vS1E_EENS_8epilogue10collective6detail29Sm90TmaWarpSpecializedAdapterINS1H_15DefaultEpilogueISI_SJ_SJ_NS1G_6thread17LinearCombinationISI_Li1EffLNS1L_9ScaleType4KindE0ELNS_15FloatRoundStyleE2ESI_EENS1_15EpilogueDefaultEEEEEvvEEEEvNT_6ParamsE:
	.zero		1664


//--------------------- SYMBOLS --------------------------

	.type		.nv.reservedSmem.offset0,@object
	.size		.nv.reservedSmem.offset0,0x4
	.type		__assertfail,@function
